	.headerflags	@"EF_CUDA_TEXMODE_UNIFIED EF_CUDA_64BIT_ADDRESS EF_CUDA_ACCELERATORS EF_CUDA_SM90 EF_CUDA_VIRTUAL_SM(EF_CUDA_SM90)"
	.elftype	@"ET_EXEC"


//--------------------- .nv.info                  --------------------------
	.section	.nv.info,"",@"SHT_CUDA_INFO"
	.align	4


	//----- nvinfo : EIATTR_REGCOUNT
	.align		4
        /*0000*/ 	.byte	0x04, 0x2f
        /*0002*/ 	.short	(.L_3 - .L_2)
	.align		4
.L_2:
        /*0004*/ 	.word	index@(triton_poi_fused__native_batch_norm_legit_no_training_add_cat_relu_threshold_backward_11)
        /*0008*/ 	.word	0x000000ff


	//----- nvinfo : EIATTR_MIN_STACK_SIZE
	.align		4
.L_3:
        /*000c*/ 	.byte	0x04, 0x12
        /*000e*/ 	.short	(.L_5 - .L_4)
	.align		4
.L_4:
        /*0010*/ 	.word	index@(triton_poi_fused__native_batch_norm_legit_no_training_add_cat_relu_threshold_backward_11)
        /*0014*/ 	.word	0x00000000


	//----- nvinfo : EIATTR_FRAME_SIZE
	.align		4
.L_5:
        /*0018*/ 	.byte	0x04, 0x11
        /*001a*/ 	.short	(.L_7 - .L_6)
	.align		4
.L_6:
        /*001c*/ 	.word	index@(triton_poi_fused__native_batch_norm_legit_no_training_add_cat_relu_threshold_backward_11)
        /*0020*/ 	.word	0x00000000


	//----- nvinfo : EIATTR_MIN_STACK_SIZE
	.align		4
.L_7:
        /*0024*/ 	.byte	0x04, 0x12
        /*0026*/ 	.short	(.L_9 - .L_8)
	.align		4
.L_8:
        /*0028*/ 	.word	index@(triton_poi_fused__native_batch_norm_legit_no_training_add_cat_relu_threshold_backward_11)
        /*002c*/ 	.word	0x00000000
.L_9:


//--------------------- .nv.info.triton_poi_fused__native_batch_norm_legit_no_training_add_cat_relu_threshold_backward_11 --------------------------
	.section	.nv.info.triton_poi_fused__native_batch_norm_legit_no_training_add_cat_relu_threshold_backward_11,"",@"SHT_CUDA_INFO"
	.sectionflags	@""
	.align	4


	//----- nvinfo : EIATTR_CUDA_API_VERSION
	.align		4
        /*0000*/ 	.byte	0x04, 0x37
        /*0002*/ 	.short	(.L_11 - .L_10)
.L_10:
        /*0004*/ 	.word	0x0000007c


	//----- nvinfo : EIATTR_KPARAM_INFO
	.align		4
.L_11:
        /*0008*/ 	.byte	0x04, 0x17
        /*000a*/ 	.short	(.L_13 - .L_12)
.L_12:
        /*000c*/ 	.word	0x00000000
        /*0010*/ 	.short	0x001c
        /*0012*/ 	.short	0x00dc
        /*0014*/ 	.byte	0x00, 0xf0, 0x11, 0x00


	//----- nvinfo : EIATTR_KPARAM_INFO
	.align		4
.L_13:
        /*0018*/ 	.byte	0x04, 0x17
        /*001a*/ 	.short	(.L_15 - .L_14)
.L_14:
        /*001c*/ 	.word	0x00000000
        /*0020*/ 	.short	0x001b
        /*0022*/ 	.short	0x00d8
        /*0024*/ 	.byte	0x00, 0xf0, 0x11, 0x00


	//----- nvinfo : EIATTR_KPARAM_INFO
	.align		4
.L_15:
        /*0028*/ 	.byte	0x04, 0x17
        /*002a*/ 	.short	(.L_17 - .L_16)
.L_16:
        /*002c*/ 	.word	0x00000000
        /*0030*/ 	.short	0x001a
        /*0032*/ 	.short	0x00d0
        /*0034*/ 	.byte	0x00, 0xf4, 0x21, 0x00


	//----- nvinfo : EIATTR_KPARAM_INFO
	.align		4
.L_17:
        /*0038*/ 	.byte	0x04, 0x17
        /*003a*/ 	.short	(.L_19 - .L_18)
.L_18:
        /*003c*/ 	.word	0x00000000
        /*0040*/ 	.short	0x0019
        /*0042*/ 	.short	0x00c8
        /*0044*/ 	.byte	0x00, 0xf4, 0x21, 0x00


	//----- nvinfo : EIATTR_KPARAM_INFO
	.align		4
.L_19:
        /*0048*/ 	.byte	0x04, 0x17
        /*004a*/ 	.short	(.L_21 - .L_20)
.L_20:
        /*004c*/ 	.word	0x00000000
        /*0050*/ 	.short	0x0018
        /*0052*/ 	.short	0x00c0
        /*0054*/ 	.byte	0x00, 0xf4, 0x21, 0x00


	//----- nvinfo : EIATTR_KPARAM_INFO
	.align		4
.L_21:
        /*0058*/ 	.byte	0x04, 0x17
        /*005a*/ 	.short	(.L_23 - .L_22)
.L_22:
        /*005c*/ 	.word	0x00000000
        /*0060*/ 	.short	0x0017
        /*0062*/ 	.short	0x00b8
        /*0064*/ 	.byte	0x00, 0xf4, 0x21, 0x00


	//----- nvinfo : EIATTR_KPARAM_INFO
	.align		4
.L_23:
        /*0068*/ 	.byte	0x04, 0x17
        /*006a*/ 	.short	(.L_25 - .L_24)
.L_24:
        /*006c*/ 	.word	0x00000000
        /*0070*/ 	.short	0x0016
        /*0072*/ 	.short	0x00b0
        /*0074*/ 	.byte	0x00, 0xf4, 0x21, 0x00


	//----- nvinfo : EIATTR_KPARAM_INFO
	.align		4
.L_25:
        /*0078*/ 	.byte	0x04, 0x17
        /*007a*/ 	.short	(.L_27 - .L_26)
.L_26:
        /*007c*/ 	.word	0x00000000
        /*0080*/ 	.short	0x0015
        /*0082*/ 	.short	0x00a8
        /*0084*/ 	.byte	0x00, 0xf4, 0x21, 0x00


	//----- nvinfo : EIATTR_KPARAM_INFO
	.align		4
.L_27:
        /*0088*/ 	.byte	0x04, 0x17
        /*008a*/ 	.short	(.L_29 - .L_28)
.L_28:
        /*008c*/ 	.word	0x00000000
        /*0090*/ 	.short	0x0014
        /*0092*/ 	.short	0x00a0
        /*0094*/ 	.byte	0x00, 0xf4, 0x21, 0x00


	//----- nvinfo : EIATTR_KPARAM_INFO
	.align		4
.L_29:
        /*0098*/ 	.byte	0x04, 0x17
        /*009a*/ 	.short	(.L_31 - .L_30)
.L_30:
        /*009c*/ 	.word	0x00000000
        /*00a0*/ 	.short	0x0013
        /*00a2*/ 	.short	0x0098
        /*00a4*/ 	.byte	0x00, 0xf4, 0x21, 0x00


	//----- nvinfo : EIATTR_KPARAM_INFO
	.align		4
.L_31:
        /*00a8*/ 	.byte	0x04, 0x17
        /*00aa*/ 	.short	(.L_33 - .L_32)
.L_32:
        /*00ac*/ 	.word	0x00000000
        /*00b0*/ 	.short	0x0012
        /*00b2*/ 	.short	0x0090
        /*00b4*/ 	.byte	0x00, 0xf4, 0x21, 0x00


	//----- nvinfo : EIATTR_KPARAM_INFO
	.align		4
.L_33:
        /*00b8*/ 	.byte	0x04, 0x17
        /*00ba*/ 	.short	(.L_35 - .L_34)
.L_34:
        /*00bc*/ 	.word	0x00000000
        /*00c0*/ 	.short	0x0011
        /*00c2*/ 	.short	0x0088
        /*00c4*/ 	.byte	0x00, 0xf4, 0x21, 0x00


	//----- nvinfo : EIATTR_KPARAM_INFO
	.align		4
.L_35:
        /*00c8*/ 	.byte	0x04, 0x17
        /*00ca*/ 	.short	(.L_37 - .L_36)
.L_36:
        /*00cc*/ 	.word	0x00000000
        /*00d0*/ 	.short	0x0010
        /*00d2*/ 	.short	0x0080
        /*00d4*/ 	.byte	0x00, 0xf4, 0x21, 0x00


	//----- nvinfo : EIATTR_KPARAM_INFO
	.align		4
.L_37:
        /*00d8*/ 	.byte	0x04, 0x17
        /*00da*/ 	.short	(.L_39 - .L_38)
.L_38:
        /*00dc*/ 	.word	0x00000000
        /*00e0*/ 	.short	0x000f
        /*00e2*/ 	.short	0x0078
        /*00e4*/ 	.byte	0x00, 0xf4, 0x21, 0x00


	//----- nvinfo : EIATTR_KPARAM_INFO
	.align		4
.L_39:
        /*00e8*/ 	.byte	0x04, 0x17
        /*00ea*/ 	.short	(.L_41 - .L_40)
.L_40:
        /*00ec*/ 	.word	0x00000000
        /*00f0*/ 	.short	0x000e
        /*00f2*/ 	.short	0x0070
        /*00f4*/ 	.byte	0x00, 0xf4, 0x21, 0x00


	//----- nvinfo : EIATTR_KPARAM_INFO
	.align		4
.L_41:
        /*00f8*/ 	.byte	0x04, 0x17
        /*00fa*/ 	.short	(.L_43 - .L_42)
.L_42:
        /*00fc*/ 	.word	0x00000000
        /*0100*/ 	.short	0x000d
        /*0102*/ 	.short	0x0068
        /*0104*/ 	.byte	0x00, 0xf4, 0x21, 0x00


	//----- nvinfo : EIATTR_KPARAM_INFO
	.align		4
.L_43:
        /*0108*/ 	.byte	0x04, 0x17
        /*010a*/ 	.short	(.L_45 - .L_44)
.L_44:
        /*010c*/ 	.word	0x00000000
        /*0110*/ 	.short	0x000c
        /*0112*/ 	.short	0x0060
        /*0114*/ 	.byte	0x00, 0xf4, 0x21, 0x00


	//----- nvinfo : EIATTR_KPARAM_INFO
	.align		4
.L_45:
        /*0118*/ 	.byte	0x04, 0x17
        /*011a*/ 	.short	(.L_47 - .L_46)
.L_46:
        /*011c*/ 	.word	0x00000000
        /*0120*/ 	.short	0x000b
        /*0122*/ 	.short	0x0058
        /*0124*/ 	.byte	0x00, 0xf4, 0x21, 0x00


	//----- nvinfo : EIATTR_KPARAM_INFO
	.align		4
.L_47:
        /*0128*/ 	.byte	0x04, 0x17
        /*012a*/ 	.short	(.L_49 - .L_48)
.L_48:
        /*012c*/ 	.word	0x00000000
        /*0130*/ 	.short	0x000a
        /*0132*/ 	.short	0x0050
        /*0134*/ 	.byte	0x00, 0xf4, 0x21, 0x00


	//----- nvinfo : EIATTR_KPARAM_INFO
	.align		4
.L_49:
        /*0138*/ 	.byte	0x04, 0x17
        /*013a*/ 	.short	(.L_51 - .L_50)
.L_50:
        /*013c*/ 	.word	0x00000000
        /*0140*/ 	.short	0x0009
        /*0142*/ 	.short	0x0048
        /*0144*/ 	.byte	0x00, 0xf4, 0x21, 0x00


	//----- nvinfo : EIATTR_KPARAM_INFO
	.align		4
.L_51:
        /*0148*/ 	.byte	0x04, 0x17
        /*014a*/ 	.short	(.L_53 - .L_52)
.L_52:
        /*014c*/ 	.word	0x00000000
        /*0150*/ 	.short	0x0008
        /*0152*/ 	.short	0x0040
        /*0154*/ 	.byte	0x00, 0xf4, 0x21, 0x00


	//----- nvinfo : EIATTR_KPARAM_INFO
	.align		4
.L_53:
        /*0158*/ 	.byte	0x04, 0x17
        /*015a*/ 	.short	(.L_55 - .L_54)
.L_54:
        /*015c*/ 	.word	0x00000000
        /*0160*/ 	.short	0x0007
        /*0162*/ 	.short	0x0038
        /*0164*/ 	.byte	0x00, 0xf4, 0x21, 0x00


	//----- nvinfo : EIATTR_KPARAM_INFO
	.align		4
.L_55:
        /*0168*/ 	.byte	0x04, 0x17
        /*016a*/ 	.short	(.L_57 - .L_56)
.L_56:
        /*016c*/ 	.word	0x00000000
        /*0170*/ 	.short	0x0006
        /*0172*/ 	.short	0x0030
        /*0174*/ 	.byte	0x00, 0xf4, 0x21, 0x00


	//----- nvinfo : EIATTR_KPARAM_INFO
	.align		4
.L_57:
        /*0178*/ 	.byte	0x04, 0x17
        /*017a*/ 	.short	(.L_59 - .L_58)
.L_58:
        /*017c*/ 	.word	0x00000000
        /*0180*/ 	.short	0x0005
        /*0182*/ 	.short	0x0028
        /*0184*/ 	.byte	0x00, 0xf4, 0x21, 0x00


	//----- nvinfo : EIATTR_KPARAM_INFO
	.align		4
.L_59:
        /*0188*/ 	.byte	0x04, 0x17
        /*018a*/ 	.short	(.L_61 - .L_60)
.L_60:
        /*018c*/ 	.word	0x00000000
        /*0190*/ 	.short	0x0004
        /*0192*/ 	.short	0x0020
        /*0194*/ 	.byte	0x00, 0xf4, 0x21, 0x00


	//----- nvinfo : EIATTR_KPARAM_INFO
	.align		4
.L_61:
        /*0198*/ 	.byte	0x04, 0x17
        /*019a*/ 	.short	(.L_63 - .L_62)
.L_62:
        /*019c*/ 	.word	0x00000000
        /*01a0*/ 	.short	0x0003
        /*01a2*/ 	.short	0x0018
        /*01a4*/ 	.byte	0x00, 0xf4, 0x21, 0x00


	//----- nvinfo : EIATTR_KPARAM_INFO
	.align		4
.L_63:
        /*01a8*/ 	.byte	0x04, 0x17
        /*01aa*/ 	.short	(.L_65 - .L_64)
.L_64:
        /*01ac*/ 	.word	0x00000000
        /*01b0*/ 	.short	0x0002
        /*01b2*/ 	.short	0x0010
        /*01b4*/ 	.byte	0x00, 0xf4, 0x21, 0x00


	//----- nvinfo : EIATTR_KPARAM_INFO
	.align		4
.L_65:
        /*01b8*/ 	.byte	0x04, 0x17
        /*01ba*/ 	.short	(.L_67 - .L_66)
.L_66:
        /*01bc*/ 	.word	0x00000000
        /*01c0*/ 	.short	0x0001
        /*01c2*/ 	.short	0x0008
        /*01c4*/ 	.byte	0x00, 0xf4, 0x21, 0x00


	//----- nvinfo : EIATTR_KPARAM_INFO
	.align		4
.L_67:
        /*01c8*/ 	.byte	0x04, 0x17
        /*01ca*/ 	.short	(.L_69 - .L_68)
.L_68:
        /*01cc*/ 	.word	0x00000000
        /*01d0*/ 	.short	0x0000
        /*01d2*/ 	.short	0x0000
        /*01d4*/ 	.byte	0x00, 0xf4, 0x21, 0x00


	//----- nvinfo : EIATTR_SPARSE_MMA_MASK
	.align		4
.L_69:
        /*01d8*/ 	.byte	0x03, 0x50
        /*01da*/ 	.short	0x0000


	//----- nvinfo : EIATTR_MAXREG_COUNT
	.align		4
        /*01dc*/ 	.byte	0x03, 0x1b
        /*01de*/ 	.short	0x00ff


	//----- nvinfo : EIATTR_EXIT_INSTR_OFFSETS
	.align		4
        /*01e0*/ 	.byte	0x04, 0x1c
        /*01e2*/ 	.short	(.L_71 - .L_70)


	//   ....[0]....
.L_70:
        /*01e4*/ 	.word	0x00009370


	//   ....[1]....
        /*01e8*/ 	.word	0x00009390


	//----- nvinfo : EIATTR_REQNTID
	.align		4
.L_71:
        /*01ec*/ 	.byte	0x04, 0x10
        /*01ee*/ 	.short	(.L_73 - .L_72)
.L_72:
        /*01f0*/ 	.word	0x00000100
        /*01f4*/ 	.word	0x00000001
        /*01f8*/ 	.word	0x00000001


	//----- nvinfo : EIATTR_CBANK_PARAM_SIZE
	.align		4
.L_73:
        /*01fc*/ 	.byte	0x03, 0x19
        /*01fe*/ 	.short	0x00e0


	//----- nvinfo : EIATTR_PARAM_CBANK
	.align		4
        /*0200*/ 	.byte	0x04, 0x0a
        /*0202*/ 	.short	(.L_75 - .L_74)
	.align		4
.L_74:
        /*0204*/ 	.word	index@(.nv.constant0.triton_poi_fused__native_batch_norm_legit_no_training_add_cat_relu_threshold_backward_11)
        /*0208*/ 	.short	0x0210
        /*020a*/ 	.short	0x00e0


	//----- nvinfo : EIATTR_SW_WAR
	.align		4
.L_75:
        /*020c*/ 	.byte	0x04, 0x36
        /*020e*/ 	.short	(.L_77 - .L_76)
.L_76:
        /*0210*/ 	.word	0x00000008
.L_77:


//--------------------- .nv.callgraph             --------------------------
	.section	.nv.callgraph,"",@"SHT_CUDA_CALLGRAPH"
	.align	4
	.sectionentsize	8
	.align		4
        /*0000*/ 	.word	0x00000000
	.align		4
        /*0004*/ 	.word	0xffffffff
	.align		4
        /*0008*/ 	.word	0x00000000
	.align		4
        /*000c*/ 	.word	0xfffffffe
	.align		4
        /*0010*/ 	.word	0x00000000
	.align		4
        /*0014*/ 	.word	0xfffffffd
	.align		4
        /*0018*/ 	.word	0x00000000
	.align		4
        /*001c*/ 	.word	0xfffffffc


//--------------------- .nv.constant4             --------------------------
	.section	.nv.constant4,"a",@progbits
	.align	8
	.align		8
.nv.constant4:
        /*0000*/ 	.dword	_$_str
	.align		8
        /*0008*/ 	.dword	_$_str_$_2


//--------------------- .text.triton_poi_fused__native_batch_norm_legit_no_training_add_cat_relu_threshold_backward_11 --------------------------
	.section	.text.triton_poi_fused__native_batch_norm_legit_no_training_add_cat_relu_threshold_backward_11,"ax",@progbits
	.sectionflags	@"SHF_BARRIERS=1"
	.align	128
        .global         triton_poi_fused__native_batch_norm_legit_no_training_add_cat_relu_threshold_backward_11
        .type           triton_poi_fused__native_batch_norm_legit_no_training_add_cat_relu_threshold_backward_11,@function
        .size           triton_poi_fused__native_batch_norm_legit_no_training_add_cat_relu_threshold_backward_11,(.L_x_1 - triton_poi_fused__native_batch_norm_legit_no_training_add_cat_relu_threshold_backward_11)
        .other          triton_poi_fused__native_batch_norm_legit_no_training_add_cat_relu_threshold_backward_11,@"STO_CUDA_ENTRY STV_DEFAULT"
triton_poi_fused__native_batch_norm_legit_no_training_add_cat_relu_threshold_backward_11:
.text.triton_poi_fused__native_batch_norm_legit_no_training_add_cat_relu_threshold_backward_11:
[----:B------:R-:W0:Y:S01]  /*0000*/  LDC R1, c[0x0][0x28] ;  /* 0x00000a00ff017b82 */ /* 0x000e220000000800 */
[----:B------:R-:W1:Y:S07]  /*0010*/  S2R R103, SR_TID.X ;  /* 0x0000000000677919 */ /* 0x000e6e0000002100 */
[----:B------:R-:W2:Y:S01]  /*0020*/  LDC.64 R18, c[0x0][0x2b8] ;  /* 0x0000ae00ff127b82 */ /* 0x000ea20000000a00 */
[----:B------:R-:W-:Y:S02]  /*0030*/  CS2R R20, SRZ ;  /* 0x0000000000147805 */ /* 0x000fe4000001ff00 */
[----:B------:R-:W-:Y:S01]  /*0040*/  CS2R R22, SRZ ;  /* 0x0000000000167805 */ /* 0x000fe2000001ff00 */
[----:B------:R-:W3:Y:S01]  /*0050*/  S2R R102, SR_CTAID.Y ;  /* 0x0000000000667919 */ /* 0x000ee20000002600 */
[----:B------:R-:W-:-:S02]  /*0060*/  CS2R R24, SRZ ;  /* 0x0000000000187805 */ /* 0x000fc4000001ff00 */
[----:B------:R-:W-:Y:S01]  /*0070*/  CS2R R26, SRZ ;  /* 0x00000000001a7805 */ /* 0x000fe2000001ff00 */
[----:B------:R-:W4:Y:S01]  /*0080*/  S2R R4, SR_CTAID.X ;  /* 0x0000000000047919 */ /* 0x000f220000002500 */
[----:B------:R-:W-:Y:S02]  /*0090*/  CS2R R32, SRZ ;  /* 0x0000000000207805 */ /* 0x000fe4000001ff00 */
[----:B------:R-:W-:Y:S02]  /*00a0*/  CS2R R34, SRZ ;  /* 0x0000000000227805 */ /* 0x000fe4000001ff00 */
[----:B------:R-:W-:Y:S02]  /*00b0*/  CS2R R36, SRZ ;  /* 0x0000000000247805 */ /* 0x000fe4000001ff00 */
[----:B------:R-:W-:Y:S01]  /*00c0*/  CS2R R38, SRZ ;  /* 0x0000000000267805 */ /* 0x000fe2000001ff00 */
[----:B------:R-:W-:Y:S01]  /*00d0*/  ULDC.64 UR8, c[0x0][0x208] ;  /* 0x0000820000087ab9 */ /* 0x000fe20000000a00 */
[----:B------:R-:W5:Y:S01]  /*00e0*/  S2UR UR5, SR_CgaCtaId ;  /* 0x00000000000579c3 */ /* 0x000f620000008800 */
[----:B------:R-:W-:-:S07]  /*00f0*/  UMOV UR4, 0x400 ;  /* 0x0000040000047882 */ /* 0x000fce0000000000 */
[----:B------:R-:W2:Y:S01]  /*0100*/  LDC.64 R28, c[0x0][0x228] ;  /* 0x00008a00ff1c7b82 */ /* 0x000ea20000000a00 */
[----:B------:R-:W-:Y:S02]  /*0110*/  CS2R R40, SRZ ;  /* 0x0000000000287805 */ /* 0x000fe4000001ff00 */
[----:B------:R-:W-:-:S05]  /*0120*/  CS2R R42, SRZ ;  /* 0x00000000002a7805 */ /* 0x000fca000001ff00 */
[----:B------:R-:W2:Y:S01]  /*0130*/  LDC.64 R54, c[0x0][0x230] ;  /* 0x00008c00ff367b82 */ /* 0x000ea20000000a00 */
[----:B-1----:R-:W-:Y:S01]  /*0140*/  IMAD.SHL.U32 R0, R103, 0x10, RZ ;  /* 0x0000001067007824 */ /* 0x002fe200078e00ff */
[----:B------:R-:W-:Y:S02]  /*0150*/  SHF.R.U32.HI R12, RZ, 0x4, R103 ;  /* 0x00000004ff0c7819 */ /* 0x000fe40000011667 */
[--C-:B---3--:R-:W-:Y:S02]  /*0160*/  SHF.R.S32.HI R17, RZ, 0x17, R102.reuse ;  /* 0x00000017ff117819 */ /* 0x108fe40000011466 */
[----:B------:R-:W-:Y:S02]  /*0170*/  LOP3.LUT R0, R0, 0xf0, RZ, 0xc0, !PT ;  /* 0x000000f000007812 */ /* 0x000fe400078ec0ff */
[----:B------:R-:W1:Y:S01]  /*0180*/  LDC.64 R88, c[0x0][0x238] ;  /* 0x00008e00ff587b82 */ /* 0x000e620000000a00 */
[----:B------:R-:W-:Y:S01]  /*0190*/  SGXT R17, R17, 0x1 ;  /* 0x000000011111781a */ /* 0x000fe20000000200 */
[----:B----4-:R-:W-:Y:S01]  /*01a0*/  IMAD.SHL.U32 R101, R4, 0x10, RZ ;  /* 0x0000001004657824 */ /* 0x010fe200078e00ff */
[----:B------:R-:W-:-:S02]  /*01b0*/  PRMT R14, R0, 0x6540, R102 ;  /* 0x00006540000e7816 */ /* 0x000fc40000000066 */
[----:B------:R-:W-:Y:S02]  /*01c0*/  SGXT.U32 R12, R12, 0x4 ;  /* 0x000000040c0c781a */ /* 0x000fe40000000000 */
[C---:B------:R-:W-:Y:S02]  /*01d0*/  LOP3.LUT R176, R14.reuse, 0x4, RZ, 0xfc, !PT ;  /* 0x000000040eb07812 */ /* 0x040fe400078efcff */
[----:B------:R-:W-:Y:S02]  /*01e0*/  CS2R R64, SRZ ;  /* 0x0000000000407805 */ /* 0x000fe4000001ff00 */
[----:B------:R-:W-:Y:S02]  /*01f0*/  LOP3.LUT R162, R14, 0x8, RZ, 0xfc, !PT ;  /* 0x000000080ea27812 */ /* 0x000fe400078efcff */
[----:B------:R-:W-:Y:S02]  /*0200*/  CS2R R66, SRZ ;  /* 0x0000000000427805 */ /* 0x000fe4000001ff00 */
[----:B------:R-:W-:-:S02]  /*0210*/  LEA.HI R0, R17, R176, RZ, 0x9 ;  /* 0x000000b011007211 */ /* 0x000fc400078f48ff */
[----:B------:R-:W-:Y:S02]  /*0220*/  CS2R R68, SRZ ;  /* 0x0000000000447805 */ /* 0x000fe4000001ff00 */
[----:B------:R-:W-:Y:S02]  /*0230*/  LEA.HI R2, R17, R162, RZ, 0x9 ;  /* 0x000000a211027211 */ /* 0x000fe400078f48ff */
[----:B------:R-:W-:Y:S02]  /*0240*/  CS2R R70, SRZ ;  /* 0x0000000000467805 */ /* 0x000fe4000001ff00 */
[----:B------:R-:W-:Y:S02]  /*0250*/  LOP3.LUT R3, R0, 0xfffffe00, RZ, 0xc0, !PT ;  /* 0xfffffe0000037812 */ /* 0x000fe400078ec0ff */
[----:B------:R-:W-:Y:S02]  /*0260*/  CS2R R76, SRZ ;  /* 0x00000000004c7805 */ /* 0x000fe4000001ff00 */
[----:B------:R-:W-:-:S02]  /*0270*/  LOP3.LUT R5, R2, 0xfffffe00, RZ, 0xc0, !PT ;  /* 0xfffffe0002057812 */ /* 0x000fc400078ec0ff */
[----:B------:R-:W-:Y:S02]  /*0280*/  CS2R R78, SRZ ;  /* 0x00000000004e7805 */ /* 0x000fe4000001ff00 */
[----:B------:R-:W-:Y:S01]  /*0290*/  LOP3.LUT R163, R14, 0xc, RZ, 0xfc, !PT ;  /* 0x0000000c0ea37812 */ /* 0x000fe200078efcff */
[----:B------:R-:W-:Y:S01]  /*02a0*/  IMAD.IADD R176, R176, 0x1, -R3 ;  /* 0x00000001b0b07824 */ /* 0x000fe200078e0a03 */
[----:B------:R-:W-:Y:S01]  /*02b0*/  SHF.R.S32.HI R3, RZ, 0x1f, R14 ;  /* 0x0000001fff037819 */ /* 0x000fe2000001140e */
[----:B------:R-:W-:Y:S01]  /*02c0*/  IMAD.IADD R162, R162, 0x1, -R5 ;  /* 0x00000001a2a27824 */ /* 0x000fe200078e0a05 */
[----:B------:R-:W-:Y:S02]  /*02d0*/  LOP3.LUT R8, R101, R12, RZ, 0xfc, !PT ;  /* 0x0000000c65087212 */ /* 0x000fe400078efcff */
[----:B------:R-:W-:Y:S02]  /*02e0*/  CS2R R56, SRZ ;  /* 0x0000000000387805 */ /* 0x000fe4000001ff00 */
[----:B------:R-:W-:-:S02]  /*02f0*/  LEA.HI R3, R3, R14, RZ, 0x9 ;  /* 0x0000000e03037211 */ /* 0x000fc400078f48ff */
[----:B------:R-:W-:Y:S02]  /*0300*/  CS2R R58, SRZ ;  /* 0x00000000003a7805 */ /* 0x000fe4000001ff00 */
[----:B------:R-:W-:Y:S02]  /*0310*/  LEA.HI R0, R17, R163, RZ, 0x9 ;  /* 0x000000a311007211 */ /* 0x000fe400078f48ff */
[----:B------:R-:W-:Y:S02]  /*0320*/  CS2R R60, SRZ ;  /* 0x00000000003c7805 */ /* 0x000fe4000001ff00 */
[----:B------:R-:W-:Y:S02]  /*0330*/  SHF.R.S32.HI R5, RZ, 0x9, R3 ;  /* 0x00000009ff057819 */ /* 0x000fe40000011403 */
[----:B------:R-:W-:Y:S02]  /*0340*/  CS2R R62, SRZ ;  /* 0x00000000003e7805 */ /* 0x000fe4000001ff00 */
[----:B------:R-:W-:-:S02]  /*0350*/  LOP3.LUT R3, R3, 0xfffffe00, RZ, 0xc0, !PT ;  /* 0xfffffe0003037812 */ /* 0x000fc400078ec0ff */
[----:B------:R-:W-:Y:S02]  /*0360*/  CS2R R80, SRZ ;  /* 0x0000000000507805 */ /* 0x000fe4000001ff00 */
[----:B------:R-:W-:Y:S01]  /*0370*/  LOP3.LUT R0, R0, 0xfffffe00, RZ, 0xc0, !PT ;  /* 0xfffffe0000007812 */ /* 0x000fe200078ec0ff */
[----:B------:R-:W-:Y:S01]  /*0380*/  IMAD R144, R5, 0x400, R8 ;  /* 0x0000040005907824 */ /* 0x000fe200078e0208 */
[----:B------:R-:W-:Y:S01]  /*0390*/  ISETP.GE.AND P0, PT, R8, 0x400, PT ;  /* 0x000004000800780c */ /* 0x000fe20003f06270 */
[----:B------:R-:W-:Y:S01]  /*03a0*/  IMAD.IADD R180, R14, 0x1, -R3 ;  /* 0x000000010eb47824 */ /* 0x000fe200078e0a03 */
[----:B------:R-:W-:Y:S01]  /*03b0*/  CS2R R82, SRZ ;  /* 0x0000000000527805 */ /* 0x000fe2000001ff00 */
[----:B------:R-:W-:Y:S01]  /*03c0*/  IMAD.SHL.U32 R5, R144, 0x200, RZ ;  /* 0x0000020090057824 */ /* 0x000fe200078e00ff */
[----:B------:R-:W-:Y:S01]  /*03d0*/  CS2R R84, SRZ ;  /* 0x0000000000547805 */ /* 0x000fe2000001ff00 */
[----:B------:R-:W-:Y:S01]  /*03e0*/  IMAD.IADD R163, R163, 0x1, -R0 ;  /* 0x00000001a3a37824 */ /* 0x000fe200078e0a00 */
[----:B------:R-:W-:Y:S01]  /*03f0*/  CS2R R86, SRZ ;  /* 0x0000000000567805 */ /* 0x000fe2000001ff00 */
[--C-:B------:R-:W-:Y:S01]  /*0400*/  IMAD.IADD R3, R180, 0x1, R5.reuse ;  /* 0x00000001b4037824 */ /* 0x100fe200078e0205 */
[----:B------:R-:W-:Y:S01]  /*0410*/  CS2R R72, SRZ ;  /* 0x0000000000487805 */ /* 0x000fe2000001ff00 */
[--C-:B------:R-:W-:Y:S01]  /*0420*/  IMAD.IADD R7, R176, 0x1, R5.reuse ;  /* 0x00000001b0077824 */ /* 0x100fe200078e0205 */
[----:B------:R-:W-:Y:S01]  /*0430*/  CS2R R74, SRZ ;  /* 0x00000000004a7805 */ /* 0x000fe2000001ff00 */
[--C-:B------:R-:W-:Y:S01]  /*0440*/  IMAD.IADD R11, R162, 0x1, R5.reuse ;  /* 0x00000001a20b7824 */ /* 0x100fe200078e0205 */
[----:B------:R-:W-:Y:S01]  /*0450*/  CS2R R248, SRZ ;  /* 0x0000000000f87805 */ /* 0x000fe2000001ff00 */
[----:B------:R-:W-:Y:S01]  /*0460*/  IMAD.IADD R9, R163, 0x1, R5 ;  /* 0x00000001a3097824 */ /* 0x000fe200078e0205 */
[----:B------:R-:W-:Y:S01]  /*0470*/  CS2R R250, SRZ ;  /* 0x0000000000fa7805 */ /* 0x000fe2000001ff00 */
[----:B--2---:R-:W-:Y:S01]  /*0480*/  IMAD.WIDE R4, R3, 0x4, R18 ;  /* 0x0000000403047825 */ /* 0x004fe200078e0212 */
[----:B------:R-:W-:-:S02]  /*0490*/  CS2R R228, SRZ ;  /* 0x0000000000e47805 */ /* 0x000fc4000001ff00 */
[----:B------:R-:W-:Y:S02]  /*04a0*/  CS2R R230, SRZ ;  /* 0x0000000000e67805 */ /* 0x000fe4000001ff00 */
[----:B------:R-:W-:Y:S01]  /*04b0*/  CS2R R48, SRZ ;  /* 0x0000000000307805 */ /* 0x000fe2000001ff00 */
[--C-:B------:R-:W-:Y:S01]  /*04c0*/  IMAD.WIDE R6, R7, 0x4, R18.reuse ;  /* 0x0000000407067825 */ /* 0x100fe200078e0212 */
[----:B------:R2:W3:Y:S01]  /*04d0*/  @!P0 LDG.E.EL.128 R20, desc[UR8][R4.64] ;  /* 0x0000000804148981 */ /* 0x0004e2000c2e1d00 */
[----:B------:R-:W-:Y:S02]  /*04e0*/  CS2R R50, SRZ ;  /* 0x0000000000327805 */ /* 0x000fe4000001ff00 */
[----:B------:R-:W-:Y:S01]  /*04f0*/  CS2R R44, SRZ ;  /* 0x00000000002c7805 */ /* 0x000fe2000001ff00 */
[----:B------:R-:W-:Y:S01]  /*0500*/  IMAD.WIDE R10, R11, 0x4, R18 ;  /* 0x000000040b0a7825 */ /* 0x000fe200078e0212 */
[----:B------:R4:W3:Y:S01]  /*0510*/  @!P0 LDG.E.EL.128 R24, desc[UR8][R6.64] ;  /* 0x0000000806188981 */ /* 0x0008e2000c2e1d00 */
[----:B------:R-:W-:-:S02]  /*0520*/  CS2R R46, SRZ ;  /* 0x00000000002e7805 */ /* 0x000fc4000001ff00 */
[----:B------:R-:W-:Y:S01]  /*0530*/  CS2R R212, SRZ ;  /* 0x0000000000d47805 */ /* 0x000fe2000001ff00 */
[----:B------:R-:W-:Y:S01]  /*0540*/  IMAD.WIDE R18, R9, 0x4, R18 ;  /* 0x0000000409127825 */ /* 0x000fe200078e0212 */
[----:B------:R-:W3:Y:S01]  /*0550*/  @!P0 LDG.E.EL.128 R32, desc[UR8][R10.64] ;  /* 0x000000080a208981 */ /* 0x000ee2000c2e1d00 */
[----:B-----5:R-:W-:Y:S01]  /*0560*/  UPRMT UR4, UR5, 0x654, UR4 ;  /* 0x0000065405047896 */ /* 0x020fe20008000004 */
[C---:B------:R-:W-:Y:S01]  /*0570*/  LOP3.LUT R0, R103.reuse, 0xf0, RZ, 0xc0, !PT ;  /* 0x000000f067007812 */ /* 0x040fe200078ec0ff */
[----:B------:R-:W-:Y:S01]  /*0580*/  IMAD.SHL.U32 R2, R103, 0x40, RZ ;  /* 0x0000004067027824 */ /* 0x000fe200078e00ff */
[----:B------:R5:W3:Y:S01]  /*0590*/  @!P0 LDG.E.EL.128 R36, desc[UR8][R18.64] ;  /* 0x0000000812248981 */ /* 0x000ae2000c2e1d00 */
[----:B--2---:R-:W2:Y:S02]  /*05a0*/  LDC.64 R4, c[0x0][0x2c8] ;  /* 0x0000b200ff047b82 */ /* 0x004ea40000000a00 */
[----:B------:R-:W-:Y:S02]  /*05b0*/  LEA R0, R0, UR4, 0x2 ;  /* 0x0000000400007c11 */ /* 0x000fe4000f8e10ff */
[----:B------:R-:W-:-:S02]  /*05c0*/  LOP3.LUT R9, R2, 0x3fc0, RZ, 0xc0, !PT ;  /* 0x00003fc002097812 */ /* 0x000fc400078ec0ff */
[----:B------:R-:W-:Y:S02]  /*05d0*/  CS2R R214, SRZ ;  /* 0x0000000000d67805 */ /* 0x000fe4000001ff00 */
[----:B------:R-:W-:Y:S02]  /*05e0*/  CS2R R208, SRZ ;  /* 0x0000000000d07805 */ /* 0x000fe4000001ff00 */
[----:B------:R-:W-:Y:S02]  /*05f0*/  CS2R R210, SRZ ;  /* 0x0000000000d27805 */ /* 0x000fe4000001ff00 */
[----:B------:R-:W-:Y:S01]  /*0600*/  CS2R R204, SRZ ;  /* 0x0000000000cc7805 */ /* 0x000fe2000001ff00 */
[----:B------:R-:W-:Y:S01]  /*0610*/  IMAD.IADD R9, R0, 0x1, R9 ;  /* 0x0000000100097824 */ /* 0x000fe200078e0209 */
[----:B------:R-:W-:Y:S02]  /*0620*/  PRMT R168, R103, 0x6540, R102 ;  /* 0x0000654067a87816 */ /* 0x000fe40000000066 */
[----:B------:R-:W-:-:S02]  /*0630*/  CS2R R206, SRZ ;  /* 0x0000000000ce7805 */ /* 0x000fc4000001ff00 */
[C---:B------:R-:W-:Y:S01]  /*0640*/  ISETP.LT.AND P1, PT, R180.reuse, 0x80, !P0 ;  /* 0x00000080b400780c */ /* 0x040fe20004721270 */
[----:B0---4-:R-:W-:Y:S01]  /*0650*/  IMAD.WIDE R6, R180, 0x4, R28 ;  /* 0x00000004b4067825 */ /* 0x011fe200078e021c */
[----:B------:R-:W-:Y:S01]  /*0660*/  LEA.HI R17, R17, R168, RZ, 0x9 ;  /* 0x000000a811117211 */ /* 0x000fe200078f48ff */
[----:B-----5:R-:W0:Y:S03]  /*0670*/  LDC.64 R18, c[0x0][0x218] ;  /* 0x00008600ff127b82 */ /* 0x020e260000000a00 */
[----:B------:R-:W-:-:S05]  /*0680*/  LOP3.LUT R17, R17, 0xfffffe00, RZ, 0xc0, !PT ;  /* 0xfffffe0011117812 */ /* 0x000fca00078ec0ff */
[----:B------:R-:W-:Y:S01]  /*0690*/  IMAD.IADD R168, R168, 0x1, -R17 ;  /* 0x00000001a8a87824 */ /* 0x000fe200078e0a11 */
[----:B------:R-:W-:Y:S02]  /*06a0*/  LOP3.LUT R15, R15, 0x7fffffff, RZ, 0xc0, !PT ;  /* 0x7fffffff0f0f7812 */ /* 0x000fe400078ec0ff */
[----:B------:R-:W-:Y:S01]  /*06b0*/  LOP3.LUT R13, R13, 0xffff7fff, RZ, 0xc0, !PT ;  /* 0xffff7fff0d0d7812 */ /* 0x000fe200078ec0ff */
[----:B--2---:R-:W-:Y:S01]  /*06c0*/  IMAD.WIDE R4, R168, 0x4, R4 ;  /* 0x00000004a8047825 */ /* 0x004fe200078e0204 */
[----:B------:R-:W-:Y:S01]  /*06d0*/  LOP3.LUT R16, R16, 0xfffffffe, RZ, 0xc0, !PT ;  /* 0xfffffffe10107812 */ /* 0x000fe200078ec0ff */
[----:B------:R-:W2:Y:S02]  /*06e0*/  LDC.64 R234, c[0x0][0x240] ;  /* 0x00009000ffea7b82 */ /* 0x000ea40000000a00 */
[----:B------:R-:W-:-:S06]  /*06f0*/  IMAD.MOV.U32 R113, RZ, RZ, 0x3e800000 ;  /* 0x3e800000ff717424 */ /* 0x000fcc00078e00ff */
[----:B------:R-:W4:Y:S08]  /*0700*/  LDC.64 R148, c[0x0][0x290] ;  /* 0x0000a400ff947b82 */ /* 0x000f300000000a00 */
[----:B------:R-:W5:Y:S01]  /*0710*/  LDC.64 R150, c[0x0][0x270] ;  /* 0x00009c00ff967b82 */ /* 0x000f620000000a00 */
[----:B------:R-:W-:Y:S02]  /*0720*/  CS2R R104, SRZ ;  /* 0x0000000000687805 */ /* 0x000fe4000001ff00 */
[----:B------:R-:W-:-:S05]  /*0730*/  CS2R R106, SRZ ;  /* 0x00000000006a7805 */ /* 0x000fca000001ff00 */
[----:B------:R-:W0:Y:S01]  /*0740*/  LDC.64 R146, c[0x0][0x298] ;  /* 0x0000a600ff927b82 */ /* 0x000e220000000a00 */
[----:B---3--:R-:W-:Y:S04]  /*0750*/  STS.128 [R9], R20 ;  /* 0x0000001409007388 */ /* 0x008fe80000000c00 */
[----:B------:R-:W-:Y:S04]  /*0760*/  STS.128 [R9+0x10], R24 ;  /* 0x0000101809007388 */ /* 0x000fe80000000c00 */
[----:B------:R3:W-:Y:S04]  /*0770*/  STS.128 [R9+0x20], R32 ;  /* 0x0000202009007388 */ /* 0x0007e80000000c00 */
[----:B------:R0:W-:Y:S01]  /*0780*/  STS.128 [R9+0x30], R36 ;  /* 0x0000302409007388 */ /* 0x0001e20000000c00 */
[----:B------:R-:W-:Y:S08]  /*0790*/  BAR.SYNC.DEFER_BLOCKING 0x0 ;  /* 0x0000000000007b1d */ /* 0x000ff00000010000 */
[----:B---3--:R-:W3:Y:S01]  /*07a0*/  LDC.64 R34, c[0x0][0x220] ;  /* 0x00008800ff227b82 */ /* 0x008ee20000000a00 */
[----:B------:R0:W2:Y:S04]  /*07b0*/  LDG.E.EL R4, desc[UR8][R4.64] ;  /* 0x0000000804047981 */ /* 0x0000a8000c2e1900 */
[----:B------:R1:W3:Y:S01]  /*07c0*/  @P1 LDG.E.EL.128 R40, desc[UR8][R6.64] ;  /* 0x0000000806281981 */ /* 0x0002e2000c2e1d00 */
[----:B0-----:R-:W-:-:S04]  /*07d0*/  IMAD.SHL.U32 R5, R144, 0x80, RZ ;  /* 0x0000008090057824 */ /* 0x001fc800078e00ff */
[--C-:B-1----:R-:W-:Y:S02]  /*07e0*/  IMAD.IADD R7, R180, 0x1, R5.reuse ;  /* 0x00000001b4077824 */ /* 0x102fe400078e0205 */
[--C-:B------:R-:W-:Y:S02]  /*07f0*/  IMAD.IADD R11, R176, 0x1, R5.reuse ;  /* 0x00000001b00b7824 */ /* 0x100fe400078e0205 */
[C-C-:B------:R-:W-:Y:S02]  /*0800*/  IMAD.IADD R17, R162.reuse, 0x1, R5.reuse ;  /* 0x00000001a2117824 */ /* 0x140fe400078e0205 */
[----:B------:R-:W-:Y:S02]  /*0810*/  IMAD.IADD R25, R163, 0x1, R5 ;  /* 0x00000001a3197824 */ /* 0x000fe400078e0205 */
[----:B------:R-:W-:Y:S01]  /*0820*/  IMAD.WIDE R26, R162, 0x4, R28 ;  /* 0x00000004a21a7825 */ /* 0x000fe200078e021c */
[----:B------:R-:W-:Y:S02]  /*0830*/  CS2R R36, SRZ ;  /* 0x0000000000247805 */ /* 0x000fe4000001ff00 */
[----:B------:R-:W-:-:S02]  /*0840*/  CS2R R38, SRZ ;  /* 0x0000000000267805 */ /* 0x000fc4000001ff00 */
[----:B------:R0:W4:Y:S02]  /*0850*/  @P1 LDG.E.EL.128 R84, desc[UR8][R26.64] ;  /* 0x000000081a541981 */ /* 0x000124000c2e1d00 */
[----:B0-----:R-:W-:Y:S01]  /*0860*/  CS2R R26, SRZ ;  /* 0x00000000001a7805 */ /* 0x001fe2000001ff00 */
[----:B--2---:R-:W-:Y:S01]  /*0870*/  FADD R22, R4, 9.9999997473787516356e-06 ;  /* 0x3727c5ac04167421 */ /* 0x004fe20000000000 */
[----:B------:R-:W-:-:S04]  /*0880*/  IMAD.WIDE R4, R7, 0x4, R18 ;  /* 0x0000000407047825 */ /* 0x000fc800078e0212 */
[--C-:B------:R-:W-:Y:S01]  /*0890*/  IMAD.WIDE R6, R11, 0x4, R18.reuse ;  /* 0x000000040b067825 */ /* 0x100fe200078e0212 */
[----:B---3--:R-:W-:Y:S01]  /*08a0*/  SEL R40, R40, RZ, P1 ;  /* 0x000000ff28287207 */ /* 0x008fe20000800000 */
[----:B------:R-:W2:Y:S02]  /*08b0*/  @P1 LDG.E.EL.128 R48, desc[UR8][R4.64] ;  /* 0x0000000804301981 */ /* 0x000ea4000c2e1d00 */
[--C-:B------:R-:W-:Y:S01]  /*08c0*/  IMAD.WIDE R10, R17, 0x4, R18.reuse ;  /* 0x00000004110a7825 */ /* 0x100fe200078e0212 */
[----:B------:R-:W-:Y:S01]  /*08d0*/  SEL R41, R41, RZ, P1 ;  /* 0x000000ff29297207 */ /* 0x000fe20000800000 */
[----:B------:R-:W3:Y:S02]  /*08e0*/  @P1 LDG.E.EL.128 R248, desc[UR8][R6.64] ;  /* 0x0000000806f81981 */ /* 0x000ee4000c2e1d00 */
[----:B------:R-:W-:Y:S01]  /*08f0*/  IMAD.WIDE R18, R25, 0x4, R18 ;  /* 0x0000000419127825 */ /* 0x000fe200078e0212 */
[----:B------:R-:W-:Y:S01]  /*0900*/  SEL R42, R42, RZ, P1 ;  /* 0x000000ff2a2a7207 */ /* 0x000fe20000800000 */
[----:B------:R0:W2:Y:S02]  /*0910*/  @P1 LDG.E.EL.128 R64, desc[UR8][R10.64] ;  /* 0x000000080a401981 */ /* 0x0000a4000c2e1d00 */
[----:B------:R-:W-:-:S02]  /*0920*/  IMAD.WIDE R24, R176, 0x4, R28 ;  /* 0x00000004b0187825 */ /* 0x000fc400078e021c */
[----:B------:R1:W3:Y:S02]  /*0930*/  @P1 LDG.E.EL.128 R68, desc[UR8][R18.64] ;  /* 0x0000000812441981 */ /* 0x0002e4000c2e1d00 */
[----:B------:R-:W-:Y:S01]  /*0940*/  FADD R52, R40, 9.9999997473787516356e-06 ;  /* 0x3727c5ac28347421 */ /* 0x000fe20000000000 */
[----:B------:R-:W-:Y:S01]  /*0950*/  FADD R117, R41, 9.9999997473787516356e-06 ;  /* 0x3727c5ac29757421 */ /* 0x000fe20000000000 */
[----:B0-----:R-:W-:-:S04]  /*0960*/  IMAD.WIDE R10, R176, 0x4, R34 ;  /* 0x00000004b00a7825 */ /* 0x001fc800078e0222 */
[----:B------:R-:W-:Y:S01]  /*0970*/  FADD R119, R42, 9.9999997473787516356e-06 ;  /* 0x3727c5ac2a777421 */ /* 0x000fe20000000000 */
[----:B------:R-:W-:Y:S01]  /*0980*/  SEL R32, R43, RZ, P1 ;  /* 0x000000ff2b207207 */ /* 0x000fe20000800000 */
[----:B------:R0:W3:Y:S01]  /*0990*/  @P1 LDG.E.EL.128 R76, desc[UR8][R24.64] ;  /* 0x00000008184c1981 */ /* 0x0000e2000c2e1d00 */
[----:B-1----:R-:W-:Y:S01]  /*09a0*/  IMAD.WIDE R18, R162, 0x4, R34 ;  /* 0x00000004a2127825 */ /* 0x002fe200078e0222 */
[----:B------:R-:W-:Y:S02]  /*09b0*/  CS2R R40, SRZ ;  /* 0x0000000000287805 */ /* 0x000fe4000001ff00 */
[----:B------:R-:W-:Y:S01]  /*09c0*/  CS2R R42, SRZ ;  /* 0x00000000002a7805 */ /* 0x000fe2000001ff00 */
[----:B------:R1:W3:Y:S01]  /*09d0*/  @P1 LDG.E.EL.128 R56, desc[UR8][R10.64] ;  /* 0x000000080a381981 */ /* 0x0002e2000c2e1d00 */
[----:B------:R-:W-:-:S03]  /*09e0*/  IMAD.WIDE R28, R163, 0x4, R28 ;  /* 0x00000004a31c7825 */ /* 0x000fc600078e021c */
[----:B------:R4:W3:Y:S01]  /*09f0*/  @P1 LDG.E.EL.128 R60, desc[UR8][R18.64] ;  /* 0x00000008123c1981 */ /* 0x0008e2000c2e1d00 */
[----:B0-----:R-:W-:-:S03]  /*0a00*/  IMAD.WIDE R24, R163, 0x4, R34 ;  /* 0x00000004a3187825 */ /* 0x001fc600078e0222 */
[----:B------:R0:W3:Y:S01]  /*0a10*/  @P1 LDG.E.EL.128 R80, desc[UR8][R28.64] ;  /* 0x000000081c501981 */ /* 0x0000e2000c2e1d00 */
[----:B-1----:R-:W-:-:S03]  /*0a20*/  IMAD.WIDE R10, R180, 0x4, R54 ;  /* 0x00000004b40a7825 */ /* 0x002fc600078e0236 */
[----:B------:R1:W3:Y:S01]  /*0a30*/  @P1 LDG.E.EL.128 R72, desc[UR8][R24.64] ;  /* 0x0000000818481981 */ /* 0x0002e2000c2e1d00 */
[----:B----4-:R-:W-:-:S03]  /*0a40*/  IMAD.WIDE R18, R176, 0x4, R54 ;  /* 0x00000004b0127825 */ /* 0x010fc600078e0236 */
[----:B------:R4:W3:Y:S01]  /*0a50*/  @P1 LDG.E.EL.128 R40, desc[UR8][R10.64] ;  /* 0x000000080a281981 */ /* 0x0008e2000c2e1d00 */
[----:B0-----:R-:W-:-:S03]  /*0a60*/  IMAD.WIDE R28, R162, 0x4, R54 ;  /* 0x00000004a21c7825 */ /* 0x001fc600078e0236 */
[----:B------:R0:W3:Y:S01]  /*0a70*/  @P1 LDG.E.EL.128 R228, desc[UR8][R18.64] ;  /* 0x0000000812e41981 */ /* 0x0000e2000c2e1d00 */
[C---:B------:R-:W-:Y:S01]  /*0a80*/  IMAD.WIDE R6, R180.reuse, 0x4, R34 ;  /* 0x00000004b4067825 */ /* 0x040fe200078e0222 */
[----:B-1----:R-:W-:Y:S02]  /*0a90*/  CS2R R24, SRZ ;  /* 0x0000000000187805 */ /* 0x002fe4000001ff00 */
[----:B------:R1:W3:Y:S01]  /*0aa0*/  @P1 LDG.E.EL.128 R36, desc[UR8][R28.64] ;  /* 0x000000081c241981 */ /* 0x0002e2000c2e1d00 */
[----:B----4-:R-:W-:Y:S01]  /*0ab0*/  IMAD.WIDE R10, R163, 0x4, R54 ;  /* 0x00000004a30a7825 */ /* 0x010fe200078e0236 */
[----:B------:R-:W-:Y:S02]  /*0ac0*/  CS2R R4, SRZ ;  /* 0x0000000000047805 */ /* 0x000fe4000001ff00 */
[----:B------:R4:W3:Y:S01]  /*0ad0*/  @P1 LDG.E.EL.128 R44, desc[UR8][R6.64] ;  /* 0x00000008062c1981 */ /* 0x0008e2000c2e1d00 */
[----:B0-----:R-:W-:-:S03]  /*0ae0*/  IMAD.WIDE R18, R180, 0x4, R88 ;  /* 0x00000004b4127825 */ /* 0x001fc600078e0258 */
[----:B------:R0:W3:Y:S01]  /*0af0*/  @P1 LDG.E.EL.128 R24, desc[UR8][R10.64] ;  /* 0x000000080a181981 */ /* 0x0000e2000c2e1d00 */
[----:B-1----:R-:W-:-:S03]  /*0b00*/  IMAD.WIDE R28, R176, 0x4, R88 ;  /* 0x00000004b01c7825 */ /* 0x002fc600078e0258 */
[----:B------:R1:W3:Y:S01]  /*0b10*/  @P1 LDG.E.EL.128 R212, desc[UR8][R18.64] ;  /* 0x0000000812d41981 */ /* 0x0002e2000c2e1d00 */
[--C-:B------:R-:W-:Y:S01]  /*0b20*/  IMAD.WIDE R34, R162, 0x4, R88.reuse ;  /* 0x00000004a2227825 */ /* 0x100fe200078e0258 */
[----:B----4-:R-:W-:Y:S02]  /*0b30*/  CS2R R6, SRZ ;  /* 0x0000000000067805 */ /* 0x010fe4000001ff00 */
[----:B------:R-:W4:Y:S01]  /*0b40*/  @P1 LDG.E.EL.128 R208, desc[UR8][R28.64] ;  /* 0x000000081cd01981 */ /* 0x000f22000c2e1d00 */
[----:B0-----:R-:W-:-:S03]  /*0b50*/  IMAD.WIDE R10, R163, 0x4, R88 ;  /* 0x00000004a30a7825 */ /* 0x001fc600078e0258 */
[----:B------:R-:W5:Y:S01]  /*0b60*/  @P1 LDG.E.EL.128 R204, desc[UR8][R34.64] ;  /* 0x0000000822cc1981 */ /* 0x000f62000c2e1d00 */
[----:B------:R-:W0:Y:S08]  /*0b70*/  MUFU.SQRT R52, R52 ;  /* 0x0000003400347308 */ /* 0x000e300000002000 */
[----:B------:R-:W1:Y:S01]  /*0b80*/  MUFU.SQRT R117, R117 ;  /* 0x0000007500757308 */ /* 0x000e620000002000 */
[----:B------:R1:W5:Y:S07]  /*0b90*/  @P1 LDG.E.EL.128 R4, desc[UR8][R10.64] ;  /* 0x000000080a041981 */ /* 0x00036e000c2e1d00 */
[----:B------:R-:W1:Y:S01]  /*0ba0*/  MUFU.SQRT R119, R119 ;  /* 0x0000007700777308 */ /* 0x000e620000002000 */
[----:B0-----:R-:W-:Y:S01]  /*0bb0*/  FSETP.GT.AND P5, PT, R52, 8.50705917302346158658e+37, PT ;  /* 0x7e8000003400780b */ /* 0x001fe20003fa4000 */
[----:B------:R-:W-:-:S06]  /*0bc0*/  IMAD.MOV.U32 R21, RZ, RZ, 0x3e800000 ;  /* 0x3e800000ff157424 */ /* 0x000fcc00078e00ff */
[----:B------:R-:W0:Y:S01]  /*0bd0*/  MUFU.SQRT R22, R22 ;  /* 0x0000001600167308 */ /* 0x000e220000002000 */
[----:B-1----:R-:W-:Y:S01]  /*0be0*/  FSETP.GT.AND P4, PT, R117, 8.50705917302346158658e+37, PT ;  /* 0x7e8000007500780b */ /* 0x002fe20003f84000 */
[----:B------:R-:W-:Y:S01]  /*0bf0*/  FADD R32, R32, 9.9999997473787516356e-06 ;  /* 0x3727c5ac20207421 */ /* 0x000fe20000000000 */
[----:B------:R-:W1:Y:S01]  /*0c00*/  LDC.64 R18, c[0x0][0x250] ;  /* 0x00009400ff127b82 */ /* 0x000e620000000a00 */
[----:B------:R-:W-:Y:S02]  /*0c10*/  FSETP.GT.AND P3, PT, R119, 8.50705917302346158658e+37, PT ;  /* 0x7e8000007700780b */ /* 0x000fe40003f64000 */
[C---:B------:R-:W-:Y:S01]  /*0c20*/  FSETP.GEU.AND P6, PT, R52.reuse, 1.175494350822287508e-38, PT ;  /* 0x008000003400780b */ /* 0x040fe20003fce000 */
[----:B------:R-:W-:Y:S01]  /*0c30*/  @P5 FMUL R52, R52, 0.25 ;  /* 0x3e80000034345820 */ /* 0x000fe20000400000 */
[----:B------:R-:W-:Y:S02]  /*0c40*/  FSEL R33, R21, 1, P5 ;  /* 0x3f80000015217808 */ /* 0x000fe40002800000 */
[----:B------:R-:W-:-:S04]  /*0c50*/  FSETP.GEU.AND P5, PT, R117, 1.175494350822287508e-38, PT ;  /* 0x008000007500780b */ /* 0x000fc80003fae000 */
[----:B------:R-:W-:Y:S01]  /*0c60*/  @P4 FMUL R117, R117, 0.25 ;  /* 0x3e80000075754820 */ /* 0x000fe20000400000 */
[----:B------:R-:W-:Y:S01]  /*0c70*/  FSEL R138, R21, 1, P4 ;  /* 0x3f800000158a7808 */ /* 0x000fe20002000000 */
[----:B------:R-:W0:Y:S01]  /*0c80*/  MUFU.SQRT R32, R32 ;  /* 0x0000002000207308 */ /* 0x000e220000002000 */
[----:B------:R-:W-:Y:S02]  /*0c90*/  FSETP.GEU.AND P4, PT, R119, 1.175494350822287508e-38, PT ;  /* 0x008000007700780b */ /* 0x000fe40003f8e000 */
[----:B------:R-:W-:Y:S01]  /*0ca0*/  FSEL R31, R21, 1, P3 ;  /* 0x3f800000151f7808 */ /* 0x000fe20001800000 */
[----:B------:R-:W-:Y:S01]  /*0cb0*/  @P3 FMUL R119, R119, 0.25 ;  /* 0x3e80000077773820 */ /* 0x000fe20000400000 */
[----:B0-----:R-:W-:Y:S02]  /*0cc0*/  FSETP.GEU.AND P3, PT, R22, 1.175494350822287508e-38, PT ;  /* 0x008000001600780b */ /* 0x001fe40003f6e000 */
[----:B------:R-:W-:-:S04]  /*0cd0*/  @P5 LOP3.LUT R15, R15, 0x80000000, RZ, 0xfc, !PT ;  /* 0x800000000f0f5812 */ /* 0x000fc800078efcff */
[----:B------:R-:W-:-:S07]  /*0ce0*/  LOP3.LUT R15, R15, 0xbfffffff, RZ, 0xc0, !PT ;  /* 0xbfffffff0f0f7812 */ /* 0x000fce00078ec0ff */
[----:B------:R-:W-:Y:S02]  /*0cf0*/  @P3 LOP3.LUT R13, R13, 0x8000, RZ, 0xfc, !PT ;  /* 0x000080000d0d3812 */ /* 0x000fe400078efcff */
[----:B------:R-:W-:Y:S02]  /*0d00*/  FSETP.GEU.AND P3, PT, R32, 1.175494350822287508e-38, PT ;  /* 0x008000002000780b */ /* 0x000fe40003f6e000 */
[----:B------:R-:W-:Y:S02]  /*0d10*/  @P4 LOP3.LUT R15, R15, 0x40000000, RZ, 0xfc, !PT ;  /* 0x400000000f0f4812 */ /* 0x000fe400078efcff */
[----:B------:R-:W-:Y:S02]  /*0d20*/  SEL R85, R85, RZ, P1 ;  /* 0x000000ff55557207 */ /* 0x000fe40000800000 */
[----:B------:R-:W-:Y:S02]  /*0d30*/  LOP3.LUT R15, R15, 0xdfffffff, RZ, 0xc0, !PT ;  /* 0xdfffffff0f0f7812 */ /* 0x000fe400078ec0ff */
[----:B------:R-:W-:-:S05]  /*0d40*/  SEL R87, R87, RZ, P1 ;  /* 0x000000ff57577207 */ /* 0x000fca0000800000 */
[----:B------:R-:W-:Y:S01]  /*0d50*/  @P3 LOP3.LUT R15, R15, 0x20000000, RZ, 0xfc, !PT ;  /* 0x200000000f0f3812 */ /* 0x000fe200078efcff */
[----:B-1----:R-:W-:Y:S01]  /*0d60*/  IMAD.WIDE R10, R180, 0x4, R18 ;  /* 0x00000004b40a7825 */ /* 0x002fe200078e0212 */
[----:B--2---:R-:W-:-:S03]  /*0d70*/  SEL R114, R65, RZ, P1 ;  /* 0x000000ff41727207 */ /* 0x004fc60000800000 */
[----:B------:R-:W-:-:S05]  /*0d80*/  VIADD R65, R180, 0xffffff80 ;  /* 0xffffff80b4417836 */ /* 0x000fca0000000000 */
[----:B------:R-:W-:-:S04]  /*0d90*/  ISETP.GE.U32.AND P3, PT, R65, 0x100, PT ;  /* 0x000001004100780c */ /* 0x000fc80003f66070 */
[----:B------:R-:W-:Y:S02]  /*0da0*/  ISETP.LT.AND P5, PT, R8, 0x400, !P3 ;  /* 0x000004000800780c */ /* 0x000fe40005fa1270 */
[----:B---3--:R-:W-:Y:S02]  /*0db0*/  SEL R216, R214, RZ, P1 ;  /* 0x000000ffd6d87207 */ /* 0x008fe40000800000 */
[----:B----4-:R-:W-:Y:S02]  /*0dc0*/  SEL R214, R208, RZ, P1 ;  /* 0x000000ffd0d67207 */ /* 0x010fe40000800000 */
[----:B-----5:R-:W-:Y:S02]  /*0dd0*/  SEL R208, R206, RZ, P1 ;  /* 0x000000ffced07207 */ /* 0x020fe40000800000 */
[----:B------:R-:W-:Y:S02]  /*0de0*/  SEL R218, R212, RZ, P1 ;  /* 0x000000ffd4da7207 */ /* 0x000fe40000800000 */
[----:B------:R-:W-:Y:S01]  /*0df0*/  SEL R206, R4, RZ, P1 ;  /* 0x000000ff04ce7207 */ /* 0x000fe20000800000 */
[----:B------:R-:W-:Y:S01]  /*0e00*/  FADD R4, R85, 9.9999997473787516356e-06 ;  /* 0x3727c5ac55047421 */ /* 0x000fe20000000000 */
[----:B------:R-:W-:-:S03]  /*0e10*/  SEL R217, R213, RZ, P1 ;  /* 0x000000ffd5d97207 */ /* 0x000fc60000800000 */
[----:B------:R0:W-:Y:S01]  /*0e20*/  MUFU.SQRT R136, R4 ;  /* 0x0000000400887308 */ /* 0x0001e20000002000 */
[----:B------:R-:W-:Y:S02]  /*0e30*/  SEL R213, R209, RZ, P1 ;  /* 0x000000ffd1d57207 */ /* 0x000fe40000800000 */
[----:B------:R-:W-:Y:S02]  /*0e40*/  SEL R212, R210, RZ, P1 ;  /* 0x000000ffd2d47207 */ /* 0x000fe40000800000 */
[----:B------:R-:W-:Y:S01]  /*0e50*/  SEL R210, R204, RZ, P1 ;  /* 0x000000ffccd27207 */ /* 0x000fe20000800000 */
[----:B0-----:R-:W-:Y:S01]  /*0e60*/  FADD R4, R87, 9.9999997473787516356e-06 ;  /* 0x3727c5ac57047421 */ /* 0x001fe20000000000 */
[----:B------:R-:W-:Y:S02]  /*0e70*/  SEL R209, R205, RZ, P1 ;  /* 0x000000ffcdd17207 */ /* 0x000fe40000800000 */
[----:B------:R-:W-:Y:S01]  /*0e80*/  SEL R205, R5, RZ, P1 ;  /* 0x000000ff05cd7207 */ /* 0x000fe20000800000 */
[----:B------:R0:W-:Y:S01]  /*0e90*/  MUFU.SQRT R131, R4 ;  /* 0x0000000400837308 */ /* 0x0001e20000002000 */
[----:B------:R-:W-:-:S02]  /*0ea0*/  SEL R204, R6, RZ, P1 ;  /* 0x000000ff06cc7207 */ /* 0x000fc40000800000 */
[----:B------:R-:W-:Y:S02]  /*0eb0*/  SEL R203, R7, RZ, P1 ;  /* 0x000000ff07cb7207 */ /* 0x000fe40000800000 */
[----:B------:R-:W-:Y:S02]  /*0ec0*/  CS2R R6, SRZ ;  /* 0x0000000000067805 */ /* 0x000fe4000001ff00 */
[----:B0-----:R-:W-:-:S06]  /*0ed0*/  CS2R R4, SRZ ;  /* 0x0000000000047805 */ /* 0x001fcc000001ff00 */
[----:B------:R0:W2:Y:S01]  /*0ee0*/  @P5 LDG.E.EL.128 R4, desc[UR8][R10.64+-0x200] ;  /* 0xfffe00080a045981 */ /* 0x0000a2000c2e1d00 */
[----:B------:R-:W-:Y:S02]  /*0ef0*/  SEL R112, R75, RZ, P1 ;  /* 0x000000ff4b707207 */ /* 0x000fe40000800000 */
[----:B------:R-:W-:Y:S02]  /*0f00*/  SEL R111, R70, RZ, P1 ;  /* 0x000000ff466f7207 */ /* 0x000fe40000800000 */
[----:B------:R-:W-:Y:S01]  /*0f10*/  SEL R222, R26, RZ, P1 ;  /* 0x000000ff1ade7207 */ /* 0x000fe20000800000 */
[----:B0-----:R-:W-:Y:S01]  /*0f20*/  IMAD.WIDE R10, R176, 0x4, R18 ;  /* 0x00000004b00a7825 */ /* 0x001fe200078e0212 */
[----:B--2---:R-:W-:-:S05]  /*0f30*/  SEL R4, R4, RZ, P5 ;  /* 0x000000ff04047207 */ /* 0x004fca0002800000 */
[----:B------:R-:W-:Y:S01]  /*0f40*/  FADD R4, R4, 9.9999997473787516356e-06 ;  /* 0x3727c5ac04047421 */ /* 0x000fe20000000000 */
[----:B------:R-:W-:-:S03]  /*0f50*/  SEL R5, R5, RZ, P5 ;  /* 0x000000ff05057207 */ /* 0x000fc60002800000 */
[----:B------:R0:W-:Y:S01]  /*0f60*/  MUFU.SQRT R75, R4 ;  /* 0x00000004004b7308 */ /* 0x0001e20000002000 */
[----:B------:R-:W-:Y:S01]  /*0f70*/  SEL R7, R7, RZ, P5 ;  /* 0x000000ff07077207 */ /* 0x000fe20002800000 */
[----:B------:R-:W-:Y:S01]  /*0f80*/  FADD R5, R5, 9.9999997473787516356e-06 ;  /* 0x3727c5ac05057421 */ /* 0x000fe20000000000 */
[----:B0-----:R-:W-:-:S05]  /*0f90*/  SEL R4, R6, RZ, P5 ;  /* 0x000000ff06047207 */ /* 0x001fca0002800000 */
[----:B------:R-:W-:Y:S01]  /*0fa0*/  MUFU.SQRT R70, R5 ;  /* 0x0000000500467308 */ /* 0x000fe20000002000 */
[----:B------:R-:W-:Y:S01]  /*0fb0*/  FADD R4, R4, 9.9999997473787516356e-06 ;  /* 0x3727c5ac04047421 */ /* 0x000fe20000000000 */
[----:B------:R-:W-:Y:S01]  /*0fc0*/  FADD R26, R7, 9.9999997473787516356e-06 ;  /* 0x3727c5ac071a7421 */ /* 0x000fe20000000000 */
[----:B------:R-:W-:-:S05]  /*0fd0*/  CS2R R6, SRZ ;  /* 0x0000000000067805 */ /* 0x000fca000001ff00 */
[----:B------:R0:W-:Y:S02]  /*0fe0*/  MUFU.SQRT R35, R4 ;  /* 0x0000000400237308 */ /* 0x0001e40000002000 */
[----:B0-----:R-:W-:-:S06]  /*0ff0*/  CS2R R4, SRZ ;  /* 0x0000000000047805 */ /* 0x001fcc000001ff00 */
[----:B------:R0:W2:Y:S01]  /*1000*/  @P5 LDG.E.EL.128 R4, desc[UR8][R10.64+-0x200] ;  /* 0xfffe00080a045981 */ /* 0x0000a2000c2e1d00 */
[----:B------:R-:W-:Y:S02]  /*1010*/  SEL R110, R73, RZ, P1 ;  /* 0x000000ff496e7207 */ /* 0x000fe40000800000 */
[----:B------:R-:W-:Y:S02]  /*1020*/  SEL R171, R74, RZ, P1 ;  /* 0x000000ff4aab7207 */ /* 0x000fe40000800000 */
[----:B------:R-:W-:Y:S01]  /*1030*/  SEL R115, R66, RZ, P1 ;  /* 0x000000ff42737207 */ /* 0x000fe20000800000 */
[----:B------:R-:W-:Y:S01]  /*1040*/  MUFU.SQRT R74, R26 ;  /* 0x0000001a004a7308 */ /* 0x000fe20000002000 */
        /* <DEDUP_REMOVED lines=16> */
[----:B------:R-:W-:Y:S02]  /*1150*/  FSETP.GT.AND P2, PT, R22, 8.50705917302346158658e+37, PT ;  /* 0x7e8000001600780b */ /* 0x000fe40003f44000 */
[----:B------:R-:W-:Y:S01]  /*1160*/  SEL R76, R76, RZ, P1 ;  /* 0x000000ff4c4c7207 */ /* 0x000fe20000800000 */
[----:B------:R-:W-:-:S04]  /*1170*/  IMAD.MOV.U32 R23, RZ, RZ, 0x3e800000 ;  /* 0x3e800000ff177424 */ /* 0x000fc800078e00ff */
[----:B------:R-:W-:Y:S01]  /*1180*/  FADD R118, R76, 9.9999997473787516356e-06 ;  /* 0x3727c5ac4c767421 */ /* 0x000fe20000000000 */
[----:B------:R-:W-:-:S05]  /*1190*/  FSEL R23, R23, 1, P2 ;  /* 0x3f80000017177808 */ /* 0x000fca0001000000 */
[----:B------:R-:W-:Y:S01]  /*11a0*/  @P2 FMUL R22, R22, 0.25 ;  /* 0x3e80000016162820 */ /* 0x000fe20000400000 */
[----:B------:R-:W1:Y:S01]  /*11b0*/  MUFU.SQRT R118, R118 ;  /* 0x0000007600767308 */ /* 0x000e620000002000 */
[----:B------:R-:W-:Y:S02]  /*11c0*/  FSETP.GT.AND P2, PT, R32, 8.50705917302346158658e+37, PT ;  /* 0x7e8000002000780b */ /* 0x000fe40003f44000 */
[----:B------:R-:W-:Y:S02]  /*11d0*/  SEL R0, R77, RZ, P1 ;  /* 0x000000ff4d007207 */ /* 0x000fe40000800000 */
[----:B------:R-:W-:-:S03]  /*11e0*/  SEL R236, R48, RZ, P1 ;  /* 0x000000ff30ec7207 */ /* 0x000fc60000800000 */
[----:B------:R-:W-:Y:S01]  /*11f0*/  FADD R0, R0, 9.9999997473787516356e-06 ;  /* 0x3727c5ac00007421 */ /* 0x000fe20000000000 */
[----:B------:R-:W-:-:S03]  /*1200*/  FSEL R30, R21, 1, P2 ;  /* 0x3f800000151e7808 */ /* 0x000fc60001000000 */
[----:B------:R-:W3:Y:S02]  /*1210*/  MUFU.SQRT R127, R0 ;  /* 0x00000000007f7308 */ /* 0x000ee40000002000 */
[----:B------:R-:W-:Y:S01]  /*1220*/  @P2 FMUL R32, R32, 0.25 ;  /* 0x3e80000020202820 */ /* 0x000fe20000400000 */
[----:B-1----:R-:W-:Y:S02]  /*1230*/  FSETP.GEU.AND P2, PT, R118, 1.175494350822287508e-38, PT ;  /* 0x008000007600780b */ /* 0x002fe40003f4e000 */
[----:B------:R-:W-:Y:S02]  /*1240*/  SEL R170, R69, RZ, P1 ;  /* 0x000000ff45aa7207 */ /* 0x000fe40000800000 */
[----:B------:R-:W-:Y:S01]  /*1250*/  SEL R201, R250, RZ, P1 ;  /* 0x000000fffac97207 */ /* 0x000fe20000800000 */
[----:B------:R-:W-:Y:S01]  /*1260*/  MUFU.SQRT R69, R26 ;  /* 0x0000001a00457308 */ /* 0x000fe20000002000 */
[----:B------:R-:W-:Y:S02]  /*1270*/  SEL R2, R78, RZ, P1 ;  /* 0x000000ff4e027207 */ /* 0x000fe40000800000 */
[----:B------:R-:W-:-:S02]  /*1280*/  SEL R252, R49, RZ, P1 ;  /* 0x000000ff31fc7207 */ /* 0x000fc40000800000 */
[----:B------:R-:W-:Y:S01]  /*1290*/  SEL R250, R51, RZ, P1 ;  /* 0x000000ff33fa7207 */ /* 0x000fe20000800000 */
[----:B0-----:R-:W-:Y:S01]  /*12a0*/  IMAD.WIDE R10, R163, 0x4, R18 ;  /* 0x00000004a30a7825 */ /* 0x001fe200078e0212 */
[----:B------:R-:W-:-:S03]  /*12b0*/  LOP3.LUT R15, R15, 0xefffffff, RZ, 0xc0, !PT ;  /* 0xefffffff0f0f7812 */ /* 0x000fc600078ec0ff */
[----:B------:R-:W-:Y:S01]  /*12c0*/  FADD R2, R2, 9.9999997473787516356e-06 ;  /* 0x3727c5ac02027421 */ /* 0x000fe20000000000 */
[----:B------:R-:W-:-:S03]  /*12d0*/  @P2 LOP3.LUT R15, R15, 0x10000000, RZ, 0xfc, !PT ;  /* 0x100000000f0f2812 */ /* 0x000fc600078efcff */
[----:B------:R-:W0:Y:S01]  /*12e0*/  MUFU.SQRT R126, R2 ;  /* 0x00000002007e7308 */ /* 0x000e220000002000 */
[----:B---3--:R-:W-:Y:S02]  /*12f0*/  FSETP.GEU.AND P2, PT, R127, 1.175494350822287508e-38, PT ;  /* 0x008000007f00780b */ /* 0x008fe40003f4e000 */
[----:B------:R-:W-:Y:S02]  /*1300*/  SEL R79, R79, RZ, P1 ;  /* 0x000000ff4f4f7207 */ /* 0x000fe40000800000 */
[----:B------:R-:W-:-:S03]  /*1310*/  LOP3.LUT R15, R15, 0xf7ffffff, RZ, 0xc0, !PT ;  /* 0xf7ffffff0f0f7812 */ /* 0x000fc600078ec0ff */
[----:B------:R-:W-:-:S04]  /*1320*/  FADD R0, R79, 9.9999997473787516356e-06 ;  /* 0x3727c5ac4f007421 */ /* 0x000fc80000000000 */
[----:B------:R-:W1:Y:S02]  /*1330*/  MUFU.SQRT R125, R0 ;  /* 0x00000000007d7308 */ /* 0x000e640000002000 */
[----:B------:R-:W-:Y:S02]  /*1340*/  @P2 LOP3.LUT R15, R15, 0x8000000, RZ, 0xfc, !PT ;  /* 0x080000000f0f2812 */ /* 0x000fe400078efcff */
[----:B0-----:R-:W-:Y:S02]  /*1350*/  FSETP.GEU.AND P2, PT, R126, 1.175494350822287508e-38, PT ;  /* 0x008000007e00780b */ /* 0x001fe40003f4e000 */
[----:B------:R-:W-:Y:S02]  /*1360*/  SEL R84, R84, RZ, P1 ;  /* 0x000000ff54547207 */ /* 0x000fe40000800000 */
[----:B------:R-:W-:-:S03]  /*1370*/  LOP3.LUT R15, R15, 0xfbffffff, RZ, 0xc0, !PT ;  /* 0xfbffffff0f0f7812 */ /* 0x000fc600078ec0ff */
[----:B------:R-:W-:-:S04]  /*1380*/  FADD R2, R84, 9.9999997473787516356e-06 ;  /* 0x3727c5ac54027421 */ /* 0x000fc80000000000 */
[----:B------:R-:W0:Y:S02]  /*1390*/  MUFU.SQRT R124, R2 ;  /* 0x00000002007c7308 */ /* 0x000e240000002000 */
[----:B------:R-:W-:Y:S02]  /*13a0*/  @P2 LOP3.LUT R15, R15, 0x4000000, RZ, 0xfc, !PT ;  /* 0x040000000f0f2812 */ /* 0x000fe400078efcff */
[----:B-1----:R-:W-:Y:S02]  /*13b0*/  FSETP.GEU.AND P2, PT, R125, 1.175494350822287508e-38, PT ;  /* 0x008000007d00780b */ /* 0x002fe40003f4e000 */
[----:B------:R-:W-:Y:S02]  /*13c0*/  LOP3.LUT R15, R15, 0xfdffffff, RZ, 0xc0, !PT ;  /* 0xfdffffff0f0f7812 */ /* 0x000fe400078ec0ff */
[----:B------:R-:W-:-:S09]  /*13d0*/  SEL R86, R86, RZ, P1 ;  /* 0x000000ff56567207 */ /* 0x000fd20000800000 */
[----:B------:R-:W-:Y:S02]  /*13e0*/  @P2 LOP3.LUT R15, R15, 0x2000000, RZ, 0xfc, !PT ;  /* 0x020000000f0f2812 */ /* 0x000fe400078efcff */
[----:B0-----:R-:W-:Y:S01]  /*13f0*/  FSETP.GEU.AND P2, PT, R124, 1.175494350822287508e-38, PT ;  /* 0x008000007c00780b */ /* 0x001fe20003f4e000 */
[----:B------:R-:W-:Y:S01]  /*1400*/  FADD R2, R86, 9.9999997473787516356e-06 ;  /* 0x3727c5ac56027421 */ /* 0x000fe20000000000 */
[----:B------:R-:W-:-:S03]  /*1410*/  LOP3.LUT R15, R15, 0xfeffffff, RZ, 0xc0, !PT ;  /* 0xfeffffff0f0f7812 */ /* 0x000fc600078ec0ff */
[----:B------:R-:W0:Y:S08]  /*1420*/  MUFU.SQRT R0, R2 ;  /* 0x0000000200007308 */ /* 0x000e300000002000 */
[----:B------:R-:W-:Y:S02]  /*1430*/  @P2 LOP3.LUT R15, R15, 0x1000000, RZ, 0xfc, !PT ;  /* 0x010000000f0f2812 */ /* 0x000fe400078efcff */
[----:B------:R-:W-:-:S02]  /*1440*/  FSETP.GEU.AND P2, PT, R136, 1.175494350822287508e-38, PT ;  /* 0x008000008800780b */ /* 0x000fc40003f4e000 */
[----:B------:R-:W-:Y:S02]  /*1450*/  LOP3.LUT R15, R15, 0xff7fffff, RZ, 0xc0, !PT ;  /* 0xff7fffff0f0f7812 */ /* 0x000fe400078ec0ff */
[----:B------:R-:W-:-:S09]  /*1460*/  SEL R80, R80, RZ, P1 ;  /* 0x000000ff50507207 */ /* 0x000fd20000800000 */
[----:B------:R-:W-:Y:S02]  /*1470*/  @P2 LOP3.LUT R15, R15, 0x800000, RZ, 0xfc, !PT ;  /* 0x008000000f0f2812 */ /* 0x000fe400078efcff */
[----:B0-----:R-:W-:Y:S01]  /*1480*/  FSETP.GEU.AND P2, PT, R0, 1.175494350822287508e-38, PT ;  /* 0x008000000000780b */ /* 0x001fe20003f4e000 */
[----:B------:R-:W-:Y:S01]  /*1490*/  FADD R80, R80, 9.9999997473787516356e-06 ;  /* 0x3727c5ac50507421 */ /* 0x000fe20000000000 */
[----:B------:R-:W-:-:S03]  /*14a0*/  LOP3.LUT R15, R15, 0xffbfffff, RZ, 0xc0, !PT ;  /* 0xffbfffff0f0f7812 */ /* 0x000fc600078ec0ff */
[----:B------:R-:W0:Y:S01]  /*14b0*/  MUFU.SQRT R130, R80 ;  /* 0x0000005000827308 */ /* 0x000e220000002000 */
[----:B------:R-:W-:-:S07]  /*14c0*/  SEL R81, R81, RZ, P1 ;  /* 0x000000ff51517207 */ /* 0x000fce0000800000 */
[----:B------:R-:W-:Y:S02]  /*14d0*/  @P2 LOP3.LUT R15, R15, 0x400000, RZ, 0xfc, !PT ;  /* 0x004000000f0f2812 */ /* 0x000fe400078efcff */
[----:B------:R-:W-:Y:S01]  /*14e0*/  FSETP.GEU.AND P2, PT, R131, 1.175494350822287508e-38, PT ;  /* 0x008000008300780b */ /* 0x000fe20003f4e000 */
[----:B------:R-:W-:Y:S01]  /*14f0*/  FADD R81, R81, 9.9999997473787516356e-06 ;  /* 0x3727c5ac51517421 */ /* 0x000fe20000000000 */
[----:B------:R-:W-:-:S03]  /*1500*/  LOP3.LUT R15, R15, 0xffdfffff, RZ, 0xc0, !PT ;  /* 0xffdfffff0f0f7812 */ /* 0x000fc600078ec0ff */
[----:B------:R-:W1:Y:S01]  /*1510*/  MUFU.SQRT R134, R81 ;  /* 0x0000005100867308 */ /* 0x000e620000002000 */
[----:B------:R-:W-:-:S07]  /*1520*/  SEL R82, R82, RZ, P1 ;  /* 0x000000ff52527207 */ /* 0x000fce0000800000 */
[----:B------:R-:W-:Y:S02]  /*1530*/  @P2 LOP3.LUT R15, R15, 0x200000, RZ, 0xfc, !PT ;  /* 0x002000000f0f2812 */ /* 0x000fe400078efcff */
[----:B0-----:R-:W-:Y:S01]  /*1540*/  FSETP.GEU.AND P2, PT, R130, 1.175494350822287508e-38, PT ;  /* 0x008000008200780b */ /* 0x001fe20003f4e000 */
[----:B------:R-:W-:Y:S01]  /*1550*/  FADD R82, R82, 9.9999997473787516356e-06 ;  /* 0x3727c5ac52527421 */ /* 0x000fe20000000000 */
[----:B------:R-:W-:-:S03]  /*1560*/  LOP3.LUT R15, R15, 0xffefffff, RZ, 0xc0, !PT ;  /* 0xffefffff0f0f7812 */ /* 0x000fc600078ec0ff */
[----:B------:R-:W0:Y:S01]  /*1570*/  MUFU.SQRT R133, R82 ;  /* 0x0000005200857308 */ /* 0x000e220000002000 */
[----:B--2---:R-:W-:-:S05]  /*1580*/  SEL R4, R4, RZ, P5 ;  /* 0x000000ff04047207 */ /* 0x004fca0002800000 */
[----:B------:R-:W-:Y:S01]  /*1590*/  FADD R4, R4, 9.9999997473787516356e-06 ;  /* 0x3727c5ac04047421 */ /* 0x000fe20000000000 */
[----:B------:R-:W-:-:S03]  /*15a0*/  SEL R5, R5, RZ, P5 ;  /* 0x000000ff05057207 */ /* 0x000fc60002800000 */
[----:B------:R2:W-:Y:S01]  /*15b0*/  MUFU.SQRT R48, R4 ;  /* 0x0000000400307308 */ /* 0x0005e20000002000 */
[----:B------:R-:W-:Y:S01]  /*15c0*/  SEL R7, R7, RZ, P5 ;  /* 0x000000ff07077207 */ /* 0x000fe20002800000 */
[----:B------:R-:W-:Y:S01]  /*15d0*/  FADD R5, R5, 9.9999997473787516356e-06 ;  /* 0x3727c5ac05057421 */ /* 0x000fe20000000000 */
[----:B--2---:R-:W-:-:S05]  /*15e0*/  SEL R4, R6, RZ, P5 ;  /* 0x000000ff06047207 */ /* 0x004fca0002800000 */
[----:B------:R-:W-:Y:S01]  /*15f0*/  MUFU.SQRT R51, R5 ;  /* 0x0000000500337308 */ /* 0x000fe20000002000 */
[----:B------:R-:W-:Y:S01]  /*1600*/  FADD R4, R4, 9.9999997473787516356e-06 ;  /* 0x3727c5ac04047421 */ /* 0x000fe20000000000 */
[----:B------:R-:W-:Y:S01]  /*1610*/  FADD R26, R7, 9.9999997473787516356e-06 ;  /* 0x3727c5ac071a7421 */ /* 0x000fe20000000000 */
[----:B------:R-:W-:-:S05]  /*1620*/  CS2R R6, SRZ ;  /* 0x0000000000067805 */ /* 0x000fca000001ff00 */
[----:B------:R2:W-:Y:S02]  /*1630*/  MUFU.SQRT R49, R4 ;  /* 0x0000000400317308 */ /* 0x0005e40000002000 */
[----:B--2---:R-:W-:-:S06]  /*1640*/  CS2R R4, SRZ ;  /* 0x0000000000047805 */ /* 0x004fcc000001ff00 */
[----:B------:R-:W2:Y:S01]  /*1650*/  @P5 LDG.E.EL.128 R4, desc[UR8][R10.64+-0x200] ;  /* 0xfffe00080a045981 */ /* 0x000ea2000c2e1d00 */
[----:B------:R-:W-:Y:S02]  /*1660*/  @P2 LOP3.LUT R15, R15, 0x100000, RZ, 0xfc, !PT ;  /* 0x001000000f0f2812 */ /* 0x000fe400078efcff */
[----:B-1----:R-:W-:Y:S02]  /*1670*/  FSETP.GEU.AND P2, PT, R134, 1.175494350822287508e-38, PT ;  /* 0x008000008600780b */ /* 0x002fe40003f4e000 */
[----:B------:R-:W-:Y:S02]  /*1680*/  SEL R83, R83, RZ, P1 ;  /* 0x000000ff53537207 */ /* 0x000fe40000800000 */
[----:B------:R-:W-:-:S03]  /*1690*/  LOP3.LUT R15, R15, 0xfff7ffff, RZ, 0xc0, !PT ;  /* 0xfff7ffff0f0f7812 */ /* 0x000fc600078ec0ff */
[----:B------:R-:W-:-:S04]  /*16a0*/  FADD R83, R83, 9.9999997473787516356e-06 ;  /* 0x3727c5ac53537421 */ /* 0x000fc80000000000 */
[----:B------:R-:W1:Y:S02]  /*16b0*/  MUFU.SQRT R132, R83 ;  /* 0x0000005300847308 */ /* 0x000e640000002000 */
[----:B------:R-:W-:Y:S02]  /*16c0*/  @P2 LOP3.LUT R15, R15, 0x80000, RZ, 0xfc, !PT ;  /* 0x000800000f0f2812 */ /* 0x000fe400078efcff */
[----:B0-----:R-:W-:Y:S02]  /*16d0*/  FSETP.GEU.AND P2, PT, R133, 1.175494350822287508e-38, PT ;  /* 0x008000008500780b */ /* 0x001fe40003f4e000 */
[----:B------:R-:W-:-:S11]  /*16e0*/  LOP3.LUT R15, R15, 0xfffbffff, RZ, 0xc0, !PT ;  /* 0xfffbffff0f0f7812 */ /* 0x000fd600078ec0ff */
[----:B------:R-:W-:Y:S02]  /*16f0*/  @P2 LOP3.LUT R15, R15, 0x40000, RZ, 0xfc, !PT ;  /* 0x000400000f0f2812 */ /* 0x000fe400078efcff */
[----:B-1----:R-:W-:Y:S02]  /*1700*/  FSETP.GEU.AND P2, PT, R132, 1.175494350822287508e-38, PT ;  /* 0x008000008400780b */ /* 0x002fe40003f4e000 */
[----:B------:R-:W-:-:S11]  /*1710*/  LOP3.LUT R15, R15, 0xfffdffff, RZ, 0xc0, !PT ;  /* 0xfffdffff0f0f7812 */ /* 0x000fd600078ec0ff */
[----:B------:R-:W-:Y:S02]  /*1720*/  @P2 LOP3.LUT R15, R15, 0x20000, RZ, 0xfc, !PT ;  /* 0x000200000f0f2812 */ /* 0x000fe400078efcff */
[----:B------:R-:W-:Y:S02]  /*1730*/  FSETP.GEU.AND P2, PT, R75, 1.175494350822287508e-38, PT ;  /* 0x008000004b00780b */ /* 0x000fe40003f4e000 */
        /* <DEDUP_REMOVED lines=27> */
[----:B------:R-:W-:Y:S02]  /*18f0*/  LOP3.LUT R15, R15, 0xffffff7f, RZ, 0xc0, !PT ;  /* 0xffffff7f0f0f7812 */ /* 0x000fe400078ec0ff */
[----:B------:R-:W-:Y:S02]  /*1900*/  SEL R167, R64, RZ, P1 ;  /* 0x000000ff40a77207 */ /* 0x000fe40000800000 */
[----:B------:R-:W0:Y:S07]  /*1910*/  MUFU.SQRT R64, R26 ;  /* 0x0000001a00407308 */ /* 0x000e2e0000002000 */
[----:B------:R-:W-:-:S02]  /*1920*/  @P2 LOP3.LUT R15, R15, 0x80, RZ, 0xfc, !PT ;  /* 0x000000800f0f2812 */ /* 0x000fc400078efcff */
[----:B------:R-:W-:Y:S02]  /*1930*/  FSETP.GEU.AND P2, PT, R49, 1.175494350822287508e-38, PT ;  /* 0x008000003100780b */ /* 0x000fe40003f4e000 */
[----:B------:R-:W-:Y:S02]  /*1940*/  LOP3.LUT R15, R15, 0xffffffbf, RZ, 0xc0, !PT ;  /* 0xffffffbf0f0f7812 */ /* 0x000fe400078ec0ff */
[----:B------:R-:W-:-:S09]  /*1950*/  SEL R246, R45, RZ, P1 ;  /* 0x000000ff2df67207 */ /* 0x000fd20000800000 */
[----:B------:R-:W-:Y:S02]  /*1960*/  @P2 LOP3.LUT R15, R15, 0x40, RZ, 0xfc, !PT ;  /* 0x000000400f0f2812 */ /* 0x000fe400078efcff */
[----:B0-----:R-:W-:Y:S02]  /*1970*/  FSETP.GEU.AND P2, PT, R64, 1.175494350822287508e-38, PT ;  /* 0x008000004000780b */ /* 0x001fe40003f4e000 */
[----:B------:R-:W-:Y:S02]  /*1980*/  LOP3.LUT R15, R15, 0xffffffdf, RZ, 0xc0, !PT ;  /* 0xffffffdf0f0f7812 */ /* 0x000fe400078ec0ff */
[----:B------:R-:W-:-:S09]  /*1990*/  SEL R227, R38, RZ, P1 ;  /* 0x000000ff26e37207 */ /* 0x000fd20000800000 */
[----:B------:R-:W-:Y:S02]  /*19a0*/  @P2 LOP3.LUT R15, R15, 0x20, RZ, 0xfc, !PT ;  /* 0x000000200f0f2812 */ /* 0x000fe400078efcff */
[----:B------:R-:W-:Y:S02]  /*19b0*/  SEL R237, R228, RZ, P1 ;  /* 0x000000ffe4ed7207 */ /* 0x000fe40000800000 */
[----:B------:R-:W-:Y:S02]  /*19c0*/  LOP3.LUT R15, R15, 0xffffffef, RZ, 0xc0, !PT ;  /* 0xffffffef0f0f7812 */ /* 0x000fe400078ec0ff */
[----:B------:R-:W-:Y:S02]  /*19d0*/  SEL R228, R37, RZ, P1 ;  /* 0x000000ff25e47207 */ /* 0x000fe40000800000 */
[----:B------:R-:W-:Y:S02]  /*19e0*/  SEL R244, R47, RZ, P1 ;  /* 0x000000ff2ff47207 */ /* 0x000fe40000800000 */
[----:B--2---:R-:W-:-:S05]  /*19f0*/  SEL R4, R4, RZ, P5 ;  /* 0x000000ff04047207 */ /* 0x004fca0002800000 */
[----:B------:R-:W-:-:S04]  /*1a00*/  FADD R4, R4, 9.9999997473787516356e-06 ;  /* 0x3727c5ac04047421 */ /* 0x000fc80000000000 */
[----:B------:R-:W0:Y:S01]  /*1a10*/  MUFU.SQRT R45, R4 ;  /* 0x00000004002d7308 */ /* 0x000e220000002000 */
[----:B------:R-:W-:-:S05]  /*1a20*/  SEL R5, R5, RZ, P5 ;  /* 0x000000ff05057207 */ /* 0x000fca0002800000 */
[----:B------:R-:W-:-:S04]  /*1a30*/  FADD R5, R5, 9.9999997473787516356e-06 ;  /* 0x3727c5ac05057421 */ /* 0x000fc80000000000 */
[----:B------:R-:W1:Y:S01]  /*1a40*/  MUFU.SQRT R38, R5 ;  /* 0x0000000500267308 */ /* 0x000e620000002000 */
[----:B------:R-:W-:Y:S02]  /*1a50*/  SEL R6, R6, RZ, P5 ;  /* 0x000000ff06067207 */ /* 0x000fe40002800000 */
[----:B0-----:R-:W-:-:S03]  /*1a60*/  FSETP.GEU.AND P2, PT, R45, 1.175494350822287508e-38, PT ;  /* 0x008000002d00780b */ /* 0x001fc60003f4e000 */
[----:B------:R-:W-:-:S04]  /*1a70*/  FADD R6, R6, 9.9999997473787516356e-06 ;  /* 0x3727c5ac06067421 */ /* 0x000fc80000000000 */
[----:B------:R-:W0:Y:S01]  /*1a80*/  MUFU.SQRT R37, R6 ;  /* 0x0000000600257308 */ /* 0x000e220000002000 */
[----:B------:R-:W-:-:S05]  /*1a90*/  SEL R7, R7, RZ, P5 ;  /* 0x000000ff07077207 */ /* 0x000fca0002800000 */
[----:B------:R-:W-:Y:S02]  /*1aa0*/  @P2 LOP3.LUT R15, R15, 0x10, RZ, 0xfc, !PT ;  /* 0x000000100f0f2812 */ /* 0x000fe400078efcff */
[----:B-1----:R-:W-:Y:S01]  /*1ab0*/  FSETP.GEU.AND P2, PT, R38, 1.175494350822287508e-38, PT ;  /* 0x008000002600780b */ /* 0x002fe20003f4e000 */
[----:B------:R-:W-:Y:S01]  /*1ac0*/  FADD R10, R7, 9.9999997473787516356e-06 ;  /* 0x3727c5ac070a7421 */ /* 0x000fe20000000000 */
[----:B------:R-:W-:-:S03]  /*1ad0*/  LOP3.LUT R15, R15, 0xfffffff7, RZ, 0xc0, !PT ;  /* 0xfffffff70f0f7812 */ /* 0x000fc600078ec0ff */
[----:B------:R-:W1:Y:S08]  /*1ae0*/  MUFU.SQRT R47, R10 ;  /* 0x0000000a002f7308 */ /* 0x000e700000002000 */
[----:B------:R-:W-:Y:S02]  /*1af0*/  @P2 LOP3.LUT R15, R15, 0x8, RZ, 0xfc, !PT ;  /* 0x000000080f0f2812 */ /* 0x000fe400078efcff */
[----:B0-----:R-:W-:-:S02]  /*1b00*/  FSETP.GEU.AND P2, PT, R37, 1.175494350822287508e-38, PT ;  /* 0x008000002500780b */ /* 0x001fc40003f4e000 */
[----:B------:R-:W-:Y:S02]  /*1b10*/  LOP3.LUT R15, R15, 0xfffffffb, RZ, 0xc0, !PT ;  /* 0xfffffffb0f0f7812 */ /* 0x000fe400078ec0ff */
[----:B------:R-:W-:Y:S02]  /*1b20*/  SEL R221, R27, RZ, P1 ;  /* 0x000000ff1bdd7207 */ /* 0x000fe40000800000 */
[----:B------:R-:W0:Y:S07]  /*1b30*/  LDC.64 R26, c[0x0][0x278] ;  /* 0x00009e00ff1a7b82 */ /* 0x000e2e0000000a00 */
[----:B------:R-:W-:-:S02]  /*1b40*/  @P2 LOP3.LUT R15, R15, 0x4, RZ, 0xfc, !PT ;  /* 0x000000040f0f2812 */ /* 0x000fc400078efcff */
[----:B-1----:R-:W-:Y:S02]  /*1b50*/  FSETP.GEU.AND P2, PT, R47, 1.175494350822287508e-38, PT ;  /* 0x008000002f00780b */ /* 0x002fe40003f4e000 */
[----:B------:R-:W-:Y:S02]  /*1b60*/  LOP3.LUT R15, R15, 0xfffffffd, RZ, 0xc0, !PT ;  /* 0xfffffffd0f0f7812 */ /* 0x000fe400078ec0ff */
[----:B------:R-:W-:-:S09]  /*1b70*/  LOP3.LUT R19, R180, 0xffffffc0, RZ, 0xc0, !PT ;  /* 0xffffffc0b4137812 */ /* 0x000fd200078ec0ff */
[----:B------:R-:W-:Y:S02]  /*1b80*/  @P2 LOP3.LUT R15, R15, 0x2, RZ, 0xfc, !PT ;  /* 0x000000020f0f2812 */ /* 0x000fe400078efcff */
[----:B------:R-:W-:-:S04]  /*1b90*/  ISETP.NE.AND P2, PT, R19, 0x180, PT ;  /* 0x000001801300780c */ /* 0x000fc80003f45270 */
[----:B------:R-:W-:Y:S02]  /*1ba0*/  ISETP.LT.AND P4, PT, R8, 0x400, !P2 ;  /* 0x000004000800780c */ /* 0x000fe40005781270 */
[----:B------:R-:W-:Y:S02]  /*1bb0*/  CS2R R4, SRZ ;  /* 0x0000000000047805 */ /* 0x000fe4000001ff00 */
[----:B------:R-:W-:Y:S01]  /*1bc0*/  CS2R R6, SRZ ;  /* 0x0000000000067805 */ /* 0x000fe2000001ff00 */
[----:B0-----:R-:W-:-:S08]  /*1bd0*/  IMAD.WIDE R10, R163, 0x4, R26 ;  /* 0x00000004a30a7825 */ /* 0x001fd000078e021a */
[----:B------:R0:W2:Y:S01]  /*1be0*/  @P4 LDG.E.EL.128 R4, desc[UR8][R10.64+-0x600] ;  /* 0xfffa00080a044981 */ /* 0x0000a2000c2e1d00 */
[----:B------:R-:W-:Y:S02]  /*1bf0*/  SEL R175, R61, RZ, P1 ;  /* 0x000000ff3daf7207 */ /* 0x000fe40000800000 */
[----:B------:R-:W-:Y:S02]  /*1c00*/  SEL R200, R56, RZ, P1 ;  /* 0x000000ff38c87207 */ /* 0x000fe40000800000 */
[----:B------:R-:W-:Y:S01]  /*1c10*/  SEL R243, R57, RZ, P1 ;  /* 0x000000ff39f37207 */ /* 0x000fe20000800000 */
[----:B0-----:R-:W-:Y:S01]  /*1c20*/  IMAD.WIDE R10, R180, 0x4, R26 ;  /* 0x00000004b40a7825 */ /* 0x001fe200078e021a */
[----:B--2---:R-:W-:Y:S02]  /*1c30*/  SEL R4, R4, RZ, P4 ;  /* 0x000000ff04047207 */ /* 0x004fe40002000000 */
[----:B------:R-:W-:Y:S02]  /*1c40*/  SEL R5, R5, RZ, P4 ;  /* 0x000000ff05057207 */ /* 0x000fe40002000000 */
[----:B------:R-:W-:Y:S01]  /*1c50*/  SEL R6, R6, RZ, P4 ;  /* 0x000000ff06067207 */ /* 0x000fe20002000000 */
[----:B------:R-:W-:Y:S01]  /*1c60*/  FADD R4, R4, 9.9999997473787516356e-06 ;  /* 0x3727c5ac04047421 */ /* 0x000fe20000000000 */
[----:B------:R-:W-:Y:S01]  /*1c70*/  SEL R7, R7, RZ, P4 ;  /* 0x000000ff07077207 */ /* 0x000fe20002000000 */
[----:B------:R-:W-:-:S02]  /*1c80*/  FADD R5, R5, 9.9999997473787516356e-06 ;  /* 0x3727c5ac05057421 */ /* 0x000fc40000000000 */
[----:B------:R-:W-:Y:S01]  /*1c90*/  FADD R6, R6, 9.9999997473787516356e-06 ;  /* 0x3727c5ac06067421 */ /* 0x000fe20000000000 */
[----:B------:R-:W0:Y:S01]  /*1ca0*/  MUFU.SQRT R57, R4 ;  /* 0x0000000400397308 */ /* 0x000e220000002000 */
[----:B------:R-:W-:-:S07]  /*1cb0*/  FADD R8, R7, 9.9999997473787516356e-06 ;  /* 0x3727c5ac07087421 */ /* 0x000fce0000000000 */
[----:B------:R1:W2:Y:S08]  /*1cc0*/  MUFU.SQRT R56, R5 ;  /* 0x0000000500387308 */ /* 0x0002b00000002000 */
[----:B------:R3:W4:Y:S01]  /*1cd0*/  MUFU.SQRT R61, R6 ;  /* 0x00000006003d7308 */ /* 0x0007220000002000 */
[----:B-1----:R-:W-:Y:S02]  /*1ce0*/  CS2R R4, SRZ ;  /* 0x0000000000047805 */ /* 0x002fe4000001ff00 */
[----:B---3--:R-:W-:-:S06]  /*1cf0*/  CS2R R6, SRZ ;  /* 0x0000000000067805 */ /* 0x008fcc000001ff00 */
[----:B------:R1:W3:Y:S01]  /*1d00*/  @P4 LDG.E.EL.128 R4, desc[UR8][R10.64+-0x600] ;  /* 0xfffa00080a044981 */ /* 0x0002e2000c2e1d00 */
[----:B------:R-:W-:Y:S02]  /*1d10*/  SEL R141, R72, RZ, P1 ;  /* 0x000000ff488d7207 */ /* 0x000fe40000800000 */
[----:B------:R-:W-:Y:S02]  /*1d20*/  SEL R164, R62, RZ, P1 ;  /* 0x000000ff3ea47207 */ /* 0x000fe40000800000 */
[----:B------:R-:W5:Y:S01]  /*1d30*/  MUFU.SQRT R62, R8 ;  /* 0x00000008003e7308 */ /* 0x000f620000002000 */
[----:B-1----:R-:W-:Y:S01]  /*1d40*/  IMAD.WIDE R10, R176, 0x4, R26 ;  /* 0x00000004b00a7825 */ /* 0x002fe200078e021a */
[----:B------:R-:W-:Y:S02]  /*1d50*/  SEL R202, R248, RZ, P1 ;  /* 0x000000fff8ca7207 */ /* 0x000fe40000800000 */
[----:B------:R-:W-:Y:S02]  /*1d60*/  SEL R248, R251, RZ, P1 ;  /* 0x000000fffbf87207 */ /* 0x000fe40000800000 */
[----:B------:R-:W-:-:S02]  /*1d70*/  SEL R233, R229, RZ, P1 ;  /* 0x000000ffe5e97207 */ /* 0x000fc40000800000 */
[----:B------:R-:W-:Y:S02]  /*1d80*/  SEL R177, R68, RZ, P1 ;  /* 0x000000ff44b17207 */ /* 0x000fe40000800000 */
[----:B------:R-:W-:Y:S02]  /*1d90*/  SEL R165, R71, RZ, P1 ;  /* 0x000000ff47a57207 */ /* 0x000fe40000800000 */
[----:B------:R-:W-:Y:S02]  /*1da0*/  SEL R166, R63, RZ, P1 ;  /* 0x000000ff3fa67207 */ /* 0x000fe40000800000 */
        /* <DEDUP_REMOVED lines=9> */
[----:B------:R-:W-:Y:S01]  /*1e40*/  SEL R239, R42, RZ, P1 ;  /* 0x000000ff2aef7207 */ /* 0x000fe20000800000 */
[----:B------:R-:W1:Y:S01]  /*1e50*/  LDC.64 R40, c[0x0][0x2a0] ;  /* 0x0000a800ff287b82 */ /* 0x000e620000000a00 */
        /* <DEDUP_REMOVED lines=10> */
[----:B------:R-:W-:-:S04]  /*1f00*/  FSETP.GT.AND P1, PT, R118, 8.50705917302346158658e+37, PT ;  /* 0x7e8000007600780b */ /* 0x000fc80003f24000 */
[----:B------:R-:W-:-:S09]  /*1f10*/  FSEL R116, R21, 1, P1 ;  /* 0x3f80000015747808 */ /* 0x000fd20000800000 */
[----:B------:R-:W-:Y:S01]  /*1f20*/  @P1 FMUL R118, R118, 0.25 ;  /* 0x3e80000076761820 */ /* 0x000fe20000400000 */
        /* <DEDUP_REMOVED lines=9> */
[----:B------:R-:W-:Y:S02]  /*1fc0*/  FSETP.GT.AND P1, PT, R124, 8.50705917302346158658e+37, PT ;  /* 0x7e8000007c00780b */ /* 0x000fe40003f24000 */
[----:B---3--:R-:W-:-:S05]  /*1fd0*/  SEL R4, R4, RZ, P4 ;  /* 0x000000ff04047207 */ /* 0x008fca0002000000 */
[----:B------:R-:W-:Y:S01]  /*1fe0*/  FADD R4, R4, 9.9999997473787516356e-06 ;  /* 0x3727c5ac04047421 */ /* 0x000fe20000000000 */
[----:B------:R-:W-:-:S03]  /*1ff0*/  SEL R5, R5, RZ, P4 ;  /* 0x000000ff05057207 */ /* 0x000fc60002000000 */
[----:B------:R3:W0:Y:S01]  /*2000*/  MUFU.SQRT R72, R4 ;  /* 0x0000000400487308 */ /* 0x0006220000002000 */
[----:B------:R-:W-:Y:S01]  /*2010*/  SEL R7, R7, RZ, P4 ;  /* 0x000000ff07077207 */ /* 0x000fe20002000000 */
[----:B------:R-:W-:Y:S01]  /*2020*/  FADD R5, R5, 9.9999997473787516356e-06 ;  /* 0x3727c5ac05057421 */ /* 0x000fe20000000000 */
[----:B---3--:R-:W-:-:S05]  /*2030*/  SEL R4, R6, RZ, P4 ;  /* 0x000000ff06047207 */ /* 0x008fca0002000000 */
[----:B------:R-:W3:Y:S01]  /*2040*/  MUFU.SQRT R78, R5 ;  /* 0x00000005004e7308 */ /* 0x000ee20000002000 */
[----:B------:R-:W-:Y:S01]  /*2050*/  FADD R4, R4, 9.9999997473787516356e-06 ;  /* 0x3727c5ac04047421 */ /* 0x000fe20000000000 */
[----:B------:R-:W-:Y:S01]  /*2060*/  FADD R8, R7, 9.9999997473787516356e-06 ;  /* 0x3727c5ac07087421 */ /* 0x000fe20000000000 */
[----:B------:R-:W-:-:S05]  /*2070*/  CS2R R6, SRZ ;  /* 0x0000000000067805 */ /* 0x000fca000001ff00 */
[----:B------:R0:W1:Y:S02]  /*2080*/  MUFU.SQRT R79, R4 ;  /* 0x00000004004f7308 */ /* 0x0000640000002000 */
[----:B0-----:R-:W-:-:S06]  /*2090*/  CS2R R4, SRZ ;  /* 0x0000000000047805 */ /* 0x001fcc000001ff00 */
[----:B------:R0:W2:Y:S01]  /*20a0*/  @P4 LDG.E.EL.128 R4, desc[UR8][R10.64+-0x600] ;  /* 0xfffa00080a044981 */ /* 0x0000a2000c2e1d00 */
[----:B------:R-:W-:Y:S01]  /*20b0*/  @P1 FMUL R124, R124, 0.25 ;  /* 0x3e8000007c7c1820 */ /* 0x000fe20000400000 */
[----:B------:R-:W-:Y:S02]  /*20c0*/  FSEL R20, R21, 1, P1 ;  /* 0x3f80000015147808 */ /* 0x000fe40000800000 */
        /* <DEDUP_REMOVED lines=31> */
[----:B------:R-:W-:Y:S01]  /*22c0*/  FSEL R157, R21, 1, P1 ;  /* 0x3f800000159d7808 */ /* 0x000fe20000800000 */
[----:B0-----:R-:W-:-:S08]  /*22d0*/  IMAD.WIDE R10, R162, 0x4, R26 ;  /* 0x00000004a20a7825 */ /* 0x001fd000078e021a */
        /* <DEDUP_REMOVED lines=27> */
[----:B------:R-:W2:Y:S01]  /*2490*/  @P4 LDG.E.EL.128 R4, desc[UR8][R10.64+-0x600] ;  /* 0xfffa00080a044981 */ /* 0x000ea2000c2e1d00 */
        /* <DEDUP_REMOVED lines=23> */
[C---:B------:R-:W-:Y:S02]  /*2610*/  FSETP.GT.AND P1, PT, R57.reuse, 8.50705917302346158658e+37, PT ;  /* 0x7e8000003900780b */ /* 0x040fe40003f24000 */
[----:B------:R-:W-:Y:S02]  /*2620*/  P2R R19, PR, RZ, 0x4 ;  /* 0x00000004ff137803 */ /* 0x000fe40000000000 */
[----:B------:R-:W-:Y:S02]  /*2630*/  FSETP.GEU.AND P2, PT, R57, 1.175494350822287508e-38, PT ;  /* 0x008000003900780b */ /* 0x000fe40003f4e000 */
[----:B------:R-:W-:-:S07]  /*2640*/  FSEL R58, R113, 1, P1 ;  /* 0x3f800000713a7808 */ /* 0x000fce0000800000 */
[----:B------:R-:W-:Y:S01]  /*2650*/  @P1 FMUL R57, R57, 0.25 ;  /* 0x3e80000039391820 */ /* 0x000fe20000400000 */
[C---:B------:R-:W-:Y:S02]  /*2660*/  FSETP.GT.AND P1, PT, R56.reuse, 8.50705917302346158658e+37, PT ;  /* 0x7e8000003800780b */ /* 0x040fe40003f24000 */
[----:B------:R-:W-:Y:S02]  /*2670*/  LOP3.LUT R15, R15, 0xfffffffe, RZ, 0xc0, !PT ;  /* 0xfffffffe0f0f7812 */ /* 0x000fe400078ec0ff */
[----:B------:R-:W-:Y:S02]  /*2680*/  FSEL R59, R113, 1, P1 ;  /* 0x3f800000713b7808 */ /* 0x000fe40000800000 */
[----:B------:R-:W-:Y:S02]  /*2690*/  @P2 LOP3.LUT R15, R15, 0x1, RZ, 0xfc, !PT ;  /* 0x000000010f0f2812 */ /* 0x000fe400078efcff */
[----:B------:R-:W-:-:S05]  /*26a0*/  FSETP.GEU.AND P2, PT, R56, 1.175494350822287508e-38, PT ;  /* 0x008000003800780b */ /* 0x000fca0003f4e000 */
[----:B------:R-:W-:Y:S01]  /*26b0*/  @P1 FMUL R56, R56, 0.25 ;  /* 0x3e80000038381820 */ /* 0x000fe20000400000 */
[----:B----4-:R-:W-:Y:S02]  /*26c0*/  FSETP.GT.AND P1, PT, R61, 8.50705917302346158658e+37, PT ;  /* 0x7e8000003d00780b */ /* 0x010fe40003f24000 */
[----:B------:R-:W-:Y:S02]  /*26d0*/  LOP3.LUT R13, R13, 0x7fffffff, RZ, 0xc0, !PT ;  /* 0x7fffffff0d0d7812 */ /* 0x000fe400078ec0ff */
[----:B------:R-:W-:-:S03]  /*26e0*/  FSEL R60, R113, 1, P1 ;  /* 0x3f800000713c7808 */ /* 0x000fc60000800000 */
[----:B------:R-:W-:Y:S02]  /*26f0*/  @P2 LOP3.LUT R13, R13, 0x80000000, RZ, 0xfc, !PT ;  /* 0x800000000d0d2812 */ /* 0x000fe400078efcff */
[----:B------:R-:W-:-:S04]  /*2700*/  FSETP.GEU.AND P2, PT, R61, 1.175494350822287508e-38, PT ;  /* 0x008000003d00780b */ /* 0x000fc80003f4e000 */
[----:B------:R-:W-:Y:S01]  /*2710*/  @P1 FMUL R61, R61, 0.25 ;  /* 0x3e8000003d3d1820 */ /* 0x000fe20000400000 */
[----:B-----5:R-:W-:Y:S02]  /*2720*/  FSETP.GT.AND P1, PT, R62, 8.50705917302346158658e+37, PT ;  /* 0x7e8000003e00780b */ /* 0x020fe40003f24000 */
[----:B------:R-:W-:Y:S02]  /*2730*/  LOP3.LUT R13, R13, 0xbfffffff, RZ, 0xc0, !PT ;  /* 0xbfffffff0d0d7812 */ /* 0x000fe400078ec0ff */
[----:B------:R-:W-:-:S04]  /*2740*/  FSEL R63, R113, 1, P1 ;  /* 0x3f800000713f7808 */ /* 0x000fc80000800000 */
[----:B------:R-:W-:Y:S02]  /*2750*/  @P2 LOP3.LUT R13, R13, 0x40000000, RZ, 0xfc, !PT ;  /* 0x400000000d0d2812 */ /* 0x000fe400078efcff */
[----:B------:R-:W-:-:S03]  /*2760*/  FSETP.GEU.AND P2, PT, R62, 1.175494350822287508e-38, PT ;  /* 0x008000003e00780b */ /* 0x000fc60003f4e000 */
[----:B------:R-:W-:Y:S01]  /*2770*/  @P1 FMUL R62, R62, 0.25 ;  /* 0x3e8000003e3e1820 */ /* 0x000fe20000400000 */
[----:B------:R-:W-:Y:S02]  /*2780*/  FSETP.GT.AND P1, PT, R72, 8.50705917302346158658e+37, PT ;  /* 0x7e8000004800780b */ /* 0x000fe40003f24000 */
[----:B------:R-:W-:Y:S02]  /*2790*/  LOP3.LUT R13, R13, 0xdfffffff, RZ, 0xc0, !PT ;  /* 0xdfffffff0d0d7812 */ /* 0x000fe400078ec0ff */
[----:B------:R-:W-:-:S05]  /*27a0*/  FSEL R179, R113, 1, P1 ;  /* 0x3f80000071b37808 */ /* 0x000fca0000800000 */
[----:B------:R-:W-:Y:S02]  /*27b0*/  @P2 LOP3.LUT R13, R13, 0x20000000, RZ, 0xfc, !PT ;  /* 0x200000000d0d2812 */ /* 0x000fe400078efcff */
[C---:B------:R-:W-:Y:S02]  /*27c0*/  FSETP.GEU.AND P2, PT, R72.reuse, 1.175494350822287508e-38, PT ;  /* 0x008000004800780b */ /* 0x040fe40003f4e000 */
[----:B------:R-:W-:Y:S01]  /*27d0*/  @P1 FMUL R72, R72, 0.25 ;  /* 0x3e80000048481820 */ /* 0x000fe20000400000 */
[----:B---3--:R-:W-:Y:S02]  /*27e0*/  FSETP.GT.AND P1, PT, R78, 8.50705917302346158658e+37, PT ;  /* 0x7e8000004e00780b */ /* 0x008fe40003f24000 */
[----:B------:R-:W-:Y:S01]  /*27f0*/  LOP3.LUT R13, R13, 0xefffffff, RZ, 0xc0, !PT ;  /* 0xefffffff0d0d7812 */ /* 0x000fe200078ec0ff */
[----:B------:R-:W0:Y:S01]  /*2800*/  MUFU.SQRT R81, R8 ;  /* 0x0000000800517308 */ /* 0x000e220000002000 */
[----:B------:R-:W-:-:S06]  /*2810*/  FSEL R199, R113, 1, P1 ;  /* 0x3f80000071c77808 */ /* 0x000fcc0000800000 */
[----:B------:R-:W-:Y:S02]  /*2820*/  @P2 LOP3.LUT R13, R13, 0x10000000, RZ, 0xfc, !PT ;  /* 0x100000000d0d2812 */ /* 0x000fe400078efcff */
[C---:B------:R-:W-:Y:S01]  /*2830*/  FSETP.GEU.AND P2, PT, R78.reuse, 1.175494350822287508e-38, PT ;  /* 0x008000004e00780b */ /* 0x040fe20003f4e000 */
[----:B------:R-:W-:Y:S01]  /*2840*/  @P1 FMUL R78, R78, 0.25 ;  /* 0x3e8000004e4e1820 */ /* 0x000fe20000400000 */
[----:B-1----:R-:W-:Y:S02]  /*2850*/  FSETP.GT.AND P1, PT, R79, 8.50705917302346158658e+37, PT ;  /* 0x7e8000004f00780b */ /* 0x002fe40003f24000 */
[----:B------:R-:W-:Y:S02]  /*2860*/  LOP3.LUT R13, R13, 0xf7ffffff, RZ, 0xc0, !PT ;  /* 0xf7ffffff0d0d7812 */ /* 0x000fe400078ec0ff */
[----:B------:R-:W-:-:S07]  /*2870*/  FSEL R184, R113, 1, P1 ;  /* 0x3f80000071b87808 */ /* 0x000fce0000800000 */
[----:B------:R-:W-:Y:S02]  /*2880*/  @P2 LOP3.LUT R13, R13, 0x8000000, RZ, 0xfc, !PT ;  /* 0x080000000d0d2812 */ /* 0x000fe400078efcff */
[C---:B------:R-:W-:Y:S01]  /*2890*/  FSETP.GEU.AND P2, PT, R79.reuse, 1.175494350822287508e-38, PT ;  /* 0x008000004f00780b */ /* 0x040fe20003f4e000 */
[----:B------:R-:W-:Y:S01]  /*28a0*/  @P1 FMUL R79, R79, 0.25 ;  /* 0x3e8000004f4f1820 */ /* 0x000fe20000400000 */
[----:B0-----:R-:W-:Y:S02]  /*28b0*/  FSETP.GT.AND P1, PT, R81, 8.50705917302346158658e+37, PT ;  /* 0x7e8000005100780b */ /* 0x001fe40003f24000 */
[----:B------:R-:W-:Y:S02]  /*28c0*/  LOP3.LUT R13, R13, 0xfbffffff, RZ, 0xc0, !PT ;  /* 0xfbffffff0d0d7812 */ /* 0x000fe400078ec0ff */
[----:B------:R-:W-:-:S07]  /*28d0*/  FSEL R183, R113, 1, P1 ;  /* 0x3f80000071b77808 */ /* 0x000fce0000800000 */
[----:B------:R-:W-:Y:S02]  /*28e0*/  @P2 LOP3.LUT R13, R13, 0x4000000, RZ, 0xfc, !PT ;  /* 0x040000000d0d2812 */ /* 0x000fe400078efcff */
[C---:B------:R-:W-:Y:S01]  /*28f0*/  FSETP.GEU.AND P2, PT, R81.reuse, 1.175494350822287508e-38, PT ;  /* 0x008000005100780b */ /* 0x040fe20003f4e000 */
[----:B------:R-:W-:Y:S01]  /*2900*/  @P1 FMUL R81, R81, 0.25 ;  /* 0x3e80000051511820 */ /* 0x000fe20000400000 */
[----:B------:R-:W-:Y:S02]  /*2910*/  FSETP.GT.AND P1, PT, R82, 8.50705917302346158658e+37, PT ;  /* 0x7e8000005200780b */ /* 0x000fe40003f24000 */
[----:B------:R-:W-:Y:S02]  /*2920*/  LOP3.LUT R13, R13, 0xfdffffff, RZ, 0xc0, !PT ;  /* 0xfdffffff0d0d7812 */ /* 0x000fe400078ec0ff */
[----:B------:R-:W-:-:S07]  /*2930*/  FSEL R185, R113, 1, P1 ;  /* 0x3f80000071b97808 */ /* 0x000fce0000800000 */
[----:B------:R-:W-:Y:S02]  /*2940*/  @P2 LOP3.LUT R13, R13, 0x2000000, RZ, 0xfc, !PT ;  /* 0x020000000d0d2812 */ /* 0x000fe400078efcff */
[C---:B------:R-:W-:Y:S01]  /*2950*/  FSETP.GEU.AND P2, PT, R82.reuse, 1.175494350822287508e-38, PT ;  /* 0x008000005200780b */ /* 0x040fe20003f4e000 */
[----:B------:R-:W-:Y:S01]  /*2960*/  @P1 FMUL R82, R82, 0.25 ;  /* 0x3e80000052521820 */ /* 0x000fe20000400000 */
[----:B------:R-:W-:Y:S02]  /*2970*/  FSETP.GT.AND P1, PT, R83, 8.50705917302346158658e+37, PT ;  /* 0x7e8000005300780b */ /* 0x000fe40003f24000 */
[----:B------:R-:W-:Y:S01]  /*2980*/  LOP3.LUT R13, R13, 0xfeffffff, RZ, 0xc0, !PT ;  /* 0xfeffffff0d0d7812 */ /* 0x000fe200078ec0ff */
[----:B------:R-:W0:Y:S01]  /*2990*/  MUFU.SQRT R87, R28 ;  /* 0x0000001c00577308 */ /* 0x000e220000002000 */
        /* <DEDUP_REMOVED lines=16> */
[----:B--2---:R-:W-:-:S05]  /*2aa0*/  SEL R4, R4, RZ, P4 ;  /* 0x000000ff04047207 */ /* 0x004fca0002000000 */
[----:B------:R-:W-:-:S04]  /*2ab0*/  FADD R4, R4, 9.9999997473787516356e-06 ;  /* 0x3727c5ac04047421 */ /* 0x000fc80000000000 */
[----:B------:R0:W1:Y:S01]  /*2ac0*/  MUFU.SQRT R89, R4 ;  /* 0x0000000400597308 */ /* 0x0000620000002000 */
[----:B------:R-:W-:-:S05]  /*2ad0*/  SEL R5, R5, RZ, P4 ;  /* 0x000000ff05057207 */ /* 0x000fca0002000000 */
[----:B------:R-:W-:-:S04]  /*2ae0*/  FADD R5, R5, 9.9999997473787516356e-06 ;  /* 0x3727c5ac05057421 */ /* 0x000fc80000000000 */
[----:B------:R-:W2:Y:S01]  /*2af0*/  MUFU.SQRT R90, R5 ;  /* 0x00000005005a7308 */ /* 0x000ea20000002000 */
[----:B0-----:R-:W-:Y:S02]  /*2b00*/  SEL R4, R6, RZ, P4 ;  /* 0x000000ff06047207 */ /* 0x001fe40002000000 */
[----:B-1----:R-:W-:Y:S02]  /*2b10*/  FSETP.GT.AND P1, PT, R89, 8.50705917302346158658e+37, PT ;  /* 0x7e8000005900780b */ /* 0x002fe40003f24000 */
[----:B------:R-:W-:Y:S01]  /*2b20*/  LOP3.LUT R13, R13, 0xffdfffff, RZ, 0xc0, !PT ;  /* 0xffdfffff0d0d7812 */ /* 0x000fe200078ec0ff */
[----:B------:R-:W-:Y:S01]  /*2b30*/  FADD R4, R4, 9.9999997473787516356e-06 ;  /* 0x3727c5ac04047421 */ /* 0x000fe20000000000 */
[----:B------:R-:W-:Y:S02]  /*2b40*/  FSEL R194, R113, 1, P1 ;  /* 0x3f80000071c27808 */ /* 0x000fe40000800000 */
[----:B------:R-:W-:Y:S01]  /*2b50*/  @P2 LOP3.LUT R13, R13, 0x200000, RZ, 0xfc, !PT ;  /* 0x002000000d0d2812 */ /* 0x000fe200078efcff */
[----:B------:R-:W0:Y:S01]  /*2b60*/  MUFU.SQRT R91, R4 ;  /* 0x00000004005b7308 */ /* 0x000e220000002000 */
[----:B------:R-:W-:-:S05]  /*2b70*/  FSETP.GEU.AND P2, PT, R89, 1.175494350822287508e-38, PT ;  /* 0x008000005900780b */ /* 0x000fca0003f4e000 */
[----:B------:R-:W-:Y:S01]  /*2b80*/  @P1 FMUL R89, R89, 0.25 ;  /* 0x3e80000059591820 */ /* 0x000fe20000400000 */
[----:B--2---:R-:W-:Y:S02]  /*2b90*/  FSETP.GT.AND P1, PT, R90, 8.50705917302346158658e+37, PT ;  /* 0x7e8000005a00780b */ /* 0x004fe40003f24000 */
[----:B------:R-:W-:Y:S02]  /*2ba0*/  SEL R7, R7, RZ, P4 ;  /* 0x000000ff07077207 */ /* 0x000fe40002000000 */
[----:B------:R-:W-:-:S03]  /*2bb0*/  LOP3.LUT R13, R13, 0xffefffff, RZ, 0xc0, !PT ;  /* 0xffefffff0d0d7812 */ /* 0x000fc600078ec0ff */
[----:B------:R-:W-:Y:S01]  /*2bc0*/  FADD R26, R7, 9.9999997473787516356e-06 ;  /* 0x3727c5ac071a7421 */ /* 0x000fe20000000000 */
[----:B------:R-:W-:Y:S02]  /*2bd0*/  @P2 LOP3.LUT R13, R13, 0x100000, RZ, 0xfc, !PT ;  /* 0x001000000d0d2812 */ /* 0x000fe400078efcff */
[C---:B------:R-:W-:Y:S01]  /*2be0*/  FSETP.GEU.AND P2, PT, R90.reuse, 1.175494350822287508e-38, PT ;  /* 0x008000005a00780b */ /* 0x040fe20003f4e000 */
[----:B------:R-:W1:Y:S01]  /*2bf0*/  MUFU.SQRT R172, R26 ;  /* 0x0000001a00ac7308 */ /* 0x000e620000002000 */
[----:B------:R-:W-:Y:S01]  /*2c00*/  FSEL R195, R113, 1, P1 ;  /* 0x3f80000071c37808 */ /* 0x000fe20000800000 */
[----:B------:R-:W-:Y:S01]  /*2c10*/  @P1 FMUL R90, R90, 0.25 ;  /* 0x3e8000005a5a1820 */ /* 0x000fe20000400000 */
[----:B0-----:R-:W-:Y:S02]  /*2c20*/  FSETP.GT.AND P1, PT, R91, 8.50705917302346158658e+37, PT ;  /* 0x7e8000005b00780b */ /* 0x001fe40003f24000 */
[----:B------:R-:W-:Y:S02]  /*2c30*/  LOP3.LUT R13, R13, 0xfff7ffff, RZ, 0xc0, !PT ;  /* 0xfff7ffff0d0d7812 */ /* 0x000fe400078ec0ff */
[----:B------:R-:W-:-:S05]  /*2c40*/  FSEL R196, R113, 1, P1 ;  /* 0x3f80000071c47808 */ /* 0x000fca0000800000 */
[----:B------:R-:W-:Y:S02]  /*2c50*/  @P2 LOP3.LUT R13, R13, 0x80000, RZ, 0xfc, !PT ;  /* 0x000800000d0d2812 */ /* 0x000fe400078efcff */
[C---:B------:R-:W-:Y:S02]  /*2c60*/  FSETP.GEU.AND P2, PT, R91.reuse, 1.175494350822287508e-38, PT ;  /* 0x008000005b00780b */ /* 0x040fe40003f4e000 */
[----:B------:R-:W-:Y:S01]  /*2c70*/  @P1 FMUL R91, R91, 0.25 ;  /* 0x3e8000005b5b1820 */ /* 0x000fe20000400000 */
[----:B-1----:R-:W-:Y:S02]  /*2c80*/  FSETP.GT.AND P1, PT, R172, 8.50705917302346158658e+37, PT ;  /* 0x7e800000ac00780b */ /* 0x002fe40003f24000 */
[----:B------:R-:W-:Y:S02]  /*2c90*/  LOP3.LUT R13, R13, 0xfffbffff, RZ, 0xc0, !PT ;  /* 0xfffbffff0d0d7812 */ /* 0x000fe400078ec0ff */
[----:B------:R-:W-:-:S06]  /*2ca0*/  FSEL R193, R113, 1, P1 ;  /* 0x3f80000071c17808 */ /* 0x000fcc0000800000 */
[----:B------:R-:W-:Y:S02]  /*2cb0*/  @P2 LOP3.LUT R13, R13, 0x40000, RZ, 0xfc, !PT ;  /* 0x000400000d0d2812 */ /* 0x000fe400078efcff */
[C---:B------:R-:W-:Y:S01]  /*2cc0*/  FSETP.GEU.AND P2, PT, R172.reuse, 1.175494350822287508e-38, PT ;  /* 0x00800000ac00780b */ /* 0x040fe20003f4e000 */
[----:B------:R-:W-:Y:S01]  /*2cd0*/  @P1 FMUL R172, R172, 0.25 ;  /* 0x3e800000acac1820 */ /* 0x000fe20000400000 */
[C---:B------:R-:W-:Y:S02]  /*2ce0*/  ISETP.GT.AND P1, PT, R180.reuse, 0x1bf, !P0 ;  /* 0x000001bfb400780c */ /* 0x040fe40004724270 */
[----:B------:R-:W-:Y:S02]  /*2cf0*/  CS2R R4, SRZ ;  /* 0x0000000000047805 */ /* 0x000fe4000001ff00 */
[----:B------:R-:W-:Y:S01]  /*2d00*/  CS2R R6, SRZ ;  /* 0x0000000000067805 */ /* 0x000fe2000001ff00 */
[----:B------:R-:W-:-:S08]  /*2d10*/  IMAD.WIDE R10, R180, 0x4, R40 ;  /* 0x00000004b40a7825 */ /* 0x000fd000078e0228 */
[----:B------:R0:W2:Y:S02]  /*2d20*/  @P1 LDG.E.EL.128 R4, desc[UR8][R10.64+-0x700] ;  /* 0xfff900080a041981 */ /* 0x0000a4000c2e1d00 */
[----:B0-----:R-:W-:Y:S01]  /*2d30*/  IMAD.WIDE R10, R176, 0x4, R40 ;  /* 0x00000004b00a7825 */ /* 0x001fe200078e0228 */
[----:B--2---:R-:W-:-:S05]  /*2d40*/  SEL R4, R4, RZ, P1 ;  /* 0x000000ff04047207 */ /* 0x004fca0000800000 */
[----:B------:R-:W-:Y:S01]  /*2d50*/  FADD R4, R4, 9.9999997473787516356e-06 ;  /* 0x3727c5ac04047421 */ /* 0x000fe20000000000 */
[----:B------:R-:W-:-:S03]  /*2d60*/  SEL R5, R5, RZ, P1 ;  /* 0x000000ff05057207 */ /* 0x000fc60000800000 */
[----:B------:R0:W1:Y:S01]  /*2d70*/  MUFU.SQRT R173, R4 ;  /* 0x0000000400ad7308 */ /* 0x0000620000002000 */
[----:B------:R-:W-:Y:S01]  /*2d80*/  SEL R7, R7, RZ, P1 ;  /* 0x000000ff07077207 */ /* 0x000fe20000800000 */
[----:B------:R-:W-:Y:S01]  /*2d90*/  FADD R5, R5, 9.9999997473787516356e-06 ;  /* 0x3727c5ac05057421 */ /* 0x000fe20000000000 */
[----:B0-----:R-:W-:-:S05]  /*2da0*/  SEL R4, R6, RZ, P1 ;  /* 0x000000ff06047207 */ /* 0x001fca0000800000 */
[----:B------:R-:W0:Y:S01]  /*2db0*/  MUFU.SQRT R174, R5 ;  /* 0x0000000500ae7308 */ /* 0x000e220000002000 */
[----:B------:R-:W-:Y:S01]  /*2dc0*/  FADD R4, R4, 9.9999997473787516356e-06 ;  /* 0x3727c5ac04047421 */ /* 0x000fe20000000000 */
[----:B------:R-:W-:Y:S01]  /*2dd0*/  FADD R26, R7, 9.9999997473787516356e-06 ;  /* 0x3727c5ac071a7421 */ /* 0x000fe20000000000 */
[----:B------:R-:W-:-:S05]  /*2de0*/  CS2R R6, SRZ ;  /* 0x0000000000067805 */ /* 0x000fca000001ff00 */
[----:B------:R2:W3:Y:S02]  /*2df0*/  MUFU.SQRT R178, R4 ;  /* 0x0000000400b27308 */ /* 0x0004e40000002000 */
[----:B--2---:R-:W-:-:S06]  /*2e00*/  CS2R R4, SRZ ;  /* 0x0000000000047805 */ /* 0x004fcc000001ff00 */
[----:B------:R2:W4:Y:S02]  /*2e10*/  @P1 LDG.E.EL.128 R4, desc[UR8][R10.64+-0x700] ;  /* 0xfff900080a041981 */ /* 0x000524000c2e1d00 */
[----:B--2---:R-:W-:Y:S01]  /*2e20*/  IMAD.WIDE R10, R162, 0x4, R40 ;  /* 0x00000004a20a7825 */ /* 0x004fe200078e0228 */
[----:B----4-:R-:W-:-:S05]  /*2e30*/  SEL R4, R4, RZ, P1 ;  /* 0x000000ff04047207 */ /* 0x010fca0000800000 */
        /* <DEDUP_REMOVED lines=12> */
[----:B------:R2:W4:Y:S01]  /*2f00*/  @P1 LDG.E.EL.128 R4, desc[UR8][R10.64+-0x700] ;  /* 0xfff900080a041981 */ /* 0x000522000c2e1d00 */
[----:B------:R-:W5:Y:S08]  /*2f10*/  MUFU.SQRT R198, R26 ;  /* 0x0000001a00c67308 */ /* 0x000f700000002000 */
[----:B------:R-:W0:Y:S01]  /*2f20*/  MUFU.SQRT R26, R50 ;  /* 0x00000032001a7308 */ /* 0x000e220000002000 */
[----:B--2---:R-:W-:Y:S01]  /*2f30*/  IMAD.WIDE R10, R163, 0x4, R40 ;  /* 0x00000004a30a7825 */ /* 0x004fe200078e0228 */
[----:B------:R-:W-:-:S02]  /*2f40*/  @P6 LOP3.LUT R16, R16, 0x1, RZ, 0xfc, !PT ;  /* 0x0000000110106812 */ /* 0x000fc400078efcff */
[C---:B-1----:R-:W-:Y:S02]  /*2f50*/  FSETP.GT.AND P6, PT, R173.reuse, 8.50705917302346158658e+37, PT ;  /* 0x7e800000ad00780b */ /* 0x042fe40003fc4000 */
[----:B------:R-:W-:Y:S02]  /*2f60*/  P2R R43, PR, RZ, 0x1 ;  /* 0x00000001ff2b7803 */ /* 0x000fe40000000000 */
[----:B------:R-:W-:Y:S02]  /*2f70*/  FSETP.GEU.AND P0, PT, R173, 1.175494350822287508e-38, PT ;  /* 0x00800000ad00780b */ /* 0x000fe40003f0e000 */
[----:B------:R-:W-:Y:S02]  /*2f80*/  LOP3.LUT R13, R13, 0xfffdffff, RZ, 0xc0, !PT ;  /* 0xfffdffff0d0d7812 */ /* 0x000fe400078ec0ff */
[----:B------:R-:W-:-:S05]  /*2f90*/  FSEL R181, R113, 1, P6 ;  /* 0x3f80000071b57808 */ /* 0x000fca0003000000 */
[----:B------:R-:W-:Y:S01]  /*2fa0*/  @P6 FMUL R173, R173, 0.25 ;  /* 0x3e800000adad6820 */ /* 0x000fe20000400000 */
[----:B0-----:R-:W-:Y:S02]  /*2fb0*/  FSETP.GT.AND P6, PT, R174, 8.50705917302346158658e+37, PT ;  /* 0x7e800000ae00780b */ /* 0x001fe40003fc4000 */
[----:B------:R-:W-:-:S04]  /*2fc0*/  @P2 LOP3.LUT R13, R13, 0x20000, RZ, 0xfc, !PT ;  /* 0x000200000d0d2812 */ /* 0x000fc800078efcff */
[----:B------:R-:W-:Y:S02]  /*2fd0*/  LOP3.LUT R13, R13, 0xfffeffff, RZ, 0xc0, !PT ;  /* 0xfffeffff0d0d7812 */ /* 0x000fe400078ec0ff */
[----:B------:R-:W-:Y:S02]  /*2fe0*/  FSEL R182, R113, 1, P6 ;  /* 0x3f80000071b67808 */ /* 0x000fe40003000000 */
[----:B------:R-:W-:Y:S02]  /*2ff0*/  @P0 LOP3.LUT R13, R13, 0x10000, RZ, 0xfc, !PT ;  /* 0x000100000d0d0812 */ /* 0x000fe400078efcff */
[C---:B------:R-:W-:Y:S01]  /*3000*/  FSETP.GEU.AND P0, PT, R174.reuse, 1.175494350822287508e-38, PT ;  /* 0x00800000ae00780b */ /* 0x040fe20003f0e000 */
[----:B------:R-:W-:Y:S01]  /*3010*/  @P6 FMUL R174, R174, 0.25 ;  /* 0x3e800000aeae6820 */ /* 0x000fe20000400000 */
[----:B---3--:R-:W-:Y:S02]  /*3020*/  FSETP.GT.AND P6, PT, R178, 8.50705917302346158658e+37, PT ;  /* 0x7e800000b200780b */ /* 0x008fe40003fc4000 */
[----:B------:R-:W-:-:S02]  /*3030*/  LOP3.LUT R13, R13, 0xffffbfff, RZ, 0xc0, !PT ;  /* 0xffffbfff0d0d7812 */ /* 0x000fc400078ec0ff */
[----:B------:R-:W-:-:S07]  /*3040*/  FSEL R158, R113, 1, P6 ;  /* 0x3f800000719e7808 */ /* 0x000fce0003000000 */
[----:B------:R-:W-:Y:S02]  /*3050*/  @P0 LOP3.LUT R13, R13, 0x4000, RZ, 0xfc, !PT ;  /* 0x000040000d0d0812 */ /* 0x000fe400078efcff */
[C---:B------:R-:W-:Y:S01]  /*3060*/  FSETP.GEU.AND P0, PT, R178.reuse, 1.175494350822287508e-38, PT ;  /* 0x00800000b200780b */ /* 0x040fe20003f0e000 */
[----:B------:R-:W-:Y:S01]  /*3070*/  @P6 FMUL R178, R178, 0.25 ;  /* 0x3e800000b2b26820 */ /* 0x000fe20000400000 */
[----:B-----5:R-:W-:Y:S02]  /*3080*/  FSETP.GT.AND P6, PT, R198, 8.50705917302346158658e+37, PT ;  /* 0x7e800000c600780b */ /* 0x020fe40003fc4000 */
[----:B------:R-:W-:Y:S02]  /*3090*/  LOP3.LUT R13, R13, 0xffffdfff, RZ, 0xc0, !PT ;  /* 0xffffdfff0d0d7812 */ /* 0x000fe400078ec0ff */
[----:B------:R-:W-:Y:S02]  /*30a0*/  FSEL R29, R113, 1, P6 ;  /* 0x3f800000711d7808 */ /* 0x000fe40003000000 */
[----:B----4-:R-:W-:-:S05]  /*30b0*/  SEL R4, R4, RZ, P1 ;  /* 0x000000ff04047207 */ /* 0x010fca0000800000 */
        /* <DEDUP_REMOVED lines=12> */
[----:B------:R-:W2:Y:S01]  /*3180*/  @P1 LDG.E.EL.128 R4, desc[UR8][R10.64+-0x700] ;  /* 0xfff900080a041981 */ /* 0x000ea2000c2e1d00 */
        /* <DEDUP_REMOVED lines=34> */
[----:B------:R-:W-:Y:S01]  /*33b0*/  LOP3.LUT R13, R13, 0xffffff7f, RZ, 0xc0, !PT ;  /* 0xffffff7f0d0d7812 */ /* 0x000fe200078ec0ff */
[----:B------:R-:W0:Y:S01]  /*33c0*/  MUFU.SQRT R97, R50 ;  /* 0x0000003200617308 */ /* 0x000e220000002000 */
[----:B------:R-:W-:-:S07]  /*33d0*/  FSEL R152, R113, 1, P6 ;  /* 0x3f80000071987808 */ /* 0x000fce0003000000 */
[----:B------:R-:W-:Y:S02]  /*33e0*/  @P0 LOP3.LUT R13, R13, 0x80, RZ, 0xfc, !PT ;  /* 0x000000800d0d0812 */ /* 0x000fe400078efcff */
[C---:B------:R-:W-:Y:S01]  /*33f0*/  FSETP.GEU.AND P0, PT, R84.reuse, 1.175494350822287508e-38, PT ;  /* 0x008000005400780b */ /* 0x040fe20003f0e000 */
[----:B------:R-:W-:Y:S01]  /*3400*/  @P6 FMUL R84, R84, 0.25 ;  /* 0x3e80000054546820 */ /* 0x000fe20000400000 */
[----:B---3--:R-:W-:Y:S02]  /*3410*/  FSETP.GT.AND P6, PT, R88, 8.50705917302346158658e+37, PT ;  /* 0x7e8000005800780b */ /* 0x008fe40003fc4000 */
[----:B------:R-:W-:Y:S02]  /*3420*/  LOP3.LUT R13, R13, 0xffffffbf, RZ, 0xc0, !PT ;  /* 0xffffffbf0d0d7812 */ /* 0x000fe400078ec0ff */
[----:B------:R-:W-:-:S07]  /*3430*/  FSEL R153, R113, 1, P6 ;  /* 0x3f80000071997808 */ /* 0x000fce0003000000 */
[----:B------:R-:W-:Y:S02]  /*3440*/  @P0 LOP3.LUT R13, R13, 0x40, RZ, 0xfc, !PT ;  /* 0x000000400d0d0812 */ /* 0x000fe400078efcff */
[C---:B------:R-:W-:Y:S01]  /*3450*/  FSETP.GEU.AND P0, PT, R88.reuse, 1.175494350822287508e-38, PT ;  /* 0x008000005800780b */ /* 0x040fe20003f0e000 */
[----:B------:R-:W-:Y:S01]  /*3460*/  @P6 FMUL R88, R88, 0.25 ;  /* 0x3e80000058586820 */ /* 0x000fe20000400000 */
[C---:B0-----:R-:W-:Y:S02]  /*3470*/  FSETP.GT.AND P6, PT, R97.reuse, 8.50705917302346158658e+37, PT ;  /* 0x7e8000006100780b */ /* 0x041fe40003fc4000 */
[----:B------:R-:W-:Y:S02]  /*3480*/  P2R R42, PR, RZ, 0x10 ;  /* 0x00000010ff2a7803 */ /* 0x000fe40000000000 */
[----:B------:R-:W-:Y:S02]  /*3490*/  FSETP.GEU.AND P4, PT, R97, 1.175494350822287508e-38, PT ;  /* 0x008000006100780b */ /* 0x000fe40003f8e000 */
[----:B------:R-:W-:-:S07]  /*34a0*/  FSEL R192, R113, 1, P6 ;  /* 0x3f80000071c07808 */ /* 0x000fce0003000000 */
[----:B------:R-:W-:Y:S01]  /*34b0*/  @P6 FMUL R97, R97, 0.25 ;  /* 0x3e80000061616820 */ /* 0x000fe20000400000 */
[----:B------:R-:W-:Y:S02]  /*34c0*/  P2R R18, PR, RZ, 0x20 ;  /* 0x00000020ff127803 */ /* 0x000fe40000000000 */
[----:B------:R-:W-:Y:S02]  /*34d0*/  P2R R17, PR, RZ, 0x8 ;  /* 0x00000008ff117803 */ /* 0x000fe40000000000 */
[----:B--2---:R-:W-:-:S05]  /*34e0*/  SEL R4, R4, RZ, P1 ;  /* 0x000000ff04047207 */ /* 0x004fca0000800000 */
[----:B------:R-:W-:-:S04]  /*34f0*/  FADD R4, R4, 9.9999997473787516356e-06 ;  /* 0x3727c5ac04047421 */ /* 0x000fc80000000000 */
[----:B------:R-:W0:Y:S01]  /*3500*/  MUFU.SQRT R96, R4 ;  /* 0x0000000400607308 */ /* 0x000e220000002000 */
[----:B------:R-:W-:-:S05]  /*3510*/  SEL R5, R5, RZ, P1 ;  /* 0x000000ff05057207 */ /* 0x000fca0000800000 */
[----:B------:R-:W-:-:S04]  /*3520*/  FADD R5, R5, 9.9999997473787516356e-06 ;  /* 0x3727c5ac05057421 */ /* 0x000fc80000000000 */
[----:B------:R-:W1:Y:S01]  /*3530*/  MUFU.SQRT R94, R5 ;  /* 0x00000005005e7308 */ /* 0x000e620000002000 */
[----:B------:R-:W-:Y:S02]  /*3540*/  SEL R6, R6, RZ, P1 ;  /* 0x000000ff06067207 */ /* 0x000fe40000800000 */
[----:B0-----:R-:W-:-:S03]  /*3550*/  FSETP.GT.AND P6, PT, R96, 8.50705917302346158658e+37, PT ;  /* 0x7e8000006000780b */ /* 0x001fc60003fc4000 */
[----:B------:R-:W-:Y:S01]  /*3560*/  FADD R6, R6, 9.9999997473787516356e-06 ;  /* 0x3727c5ac06067421 */ /* 0x000fe20000000000 */
[----:B------:R-:W-:Y:S02]  /*3570*/  FSETP.GEU.AND P2, PT, R96, 1.175494350822287508e-38, PT ;  /* 0x008000006000780b */ /* 0x000fe40003f4e000 */
[----:B------:R-:W-:Y:S01]  /*3580*/  FSEL R99, R113, 1, P6 ;  /* 0x3f80000071637808 */ /* 0x000fe20003000000 */
[----:B------:R-:W0:Y:S01]  /*3590*/  MUFU.SQRT R92, R6 ;  /* 0x00000006005c7308 */ /* 0x000e220000002000 */
[----:B------:R-:W-:-:S05]  /*35a0*/  SEL R7, R7, RZ, P1 ;  /* 0x000000ff07077207 */ /* 0x000fca0000800000 */
[----:B------:R-:W-:Y:S01]  /*35b0*/  @P6 FMUL R96, R96, 0.25 ;  /* 0x3e80000060606820 */ /* 0x000fe20000400000 */
[C---:B-1----:R-:W-:Y:S01]  /*35c0*/  FSETP.GT.AND P6, PT, R94.reuse, 8.50705917302346158658e+37, PT ;  /* 0x7e8000005e00780b */ /* 0x042fe20003fc4000 */
[----:B------:R-:W-:Y:S01]  /*35d0*/  FADD R7, R7, 9.9999997473787516356e-06 ;  /* 0x3727c5ac07077421 */ /* 0x000fe20000000000 */
[C---:B------:R-:W-:Y:S02]  /*35e0*/  FSETP.GEU.AND P5, PT, R94.reuse, 1.175494350822287508e-38, PT ;  /* 0x008000005e00780b */ /* 0x040fe40003fae000 */
[----:B------:R-:W-:Y:S01]  /*35f0*/  FSEL R108, R113, 1, P6 ;  /* 0x3f800000716c7808 */ /* 0x000fe20003000000 */
[----:B------:R-:W1:Y:S08]  /*3600*/  MUFU.SQRT R98, R7 ;  /* 0x0000000700627308 */ /* 0x000e700000002000 */
[----:B------:R-:W-:Y:S01]  /*3610*/  @P6 FMUL R94, R94, 0.25 ;  /* 0x3e8000005e5e6820 */ /* 0x000fe20000400000 */
[----:B0-----:R-:W-:-:S02]  /*3620*/  FSETP.GT.AND P6, PT, R92, 8.50705917302346158658e+37, PT ;  /* 0x7e8000005c00780b */ /* 0x001fc40003fc4000 */
[----:B------:R-:W-:Y:S02]  /*3630*/  FSETP.GEU.AND P3, PT, R92, 1.175494350822287508e-38, PT ;  /* 0x008000005c00780b */ /* 0x000fe40003f6e000 */
[----:B------:R-:W-:-:S09]  /*3640*/  FSEL R109, R113, 1, P6 ;  /* 0x3f800000716d7808 */ /* 0x000fd20003000000 */
[----:B------:R-:W-:Y:S01]  /*3650*/  @P6 FMUL R92, R92, 0.25 ;  /* 0x3e8000005c5c6820 */ /* 0x000fe20000400000 */
[----:B-1----:R-:W-:-:S04]  /*3660*/  FSETP.GEU.AND P6, PT, R98, 1.175494350822287508e-38, PT ;  /* 0x008000006200780b */ /* 0x002fc80003fce000 */
[----:B------:R-:W-:Y:S02]  /*3670*/  P2R R55, PR, RZ, 0x40 ;  /* 0x00000040ff377803 */ /* 0x000fe40000000000 */
[----:B------:R-:W-:-:S04]  /*3680*/  LOP3.LUT P6, RZ, R15, 0x80000, RZ, 0xc0, !PT ;  /* 0x000800000fff7812 */ /* 0x000fc800078cc0ff */
[----:B------:R-:W-:Y:S02]  /*3690*/  P2R R41, PR, RZ, 0x40 ;  /* 0x00000040ff297803 */ /* 0x000fe40000000000 */
[----:B------:R-:W-:-:S04]  /*36a0*/  LOP3.LUT P6, RZ, R15, 0x100000, RZ, 0xc0, !PT ;  /* 0x001000000fff7812 */ /* 0x000fc800078cc0ff */
[----:B------:R-:W-:Y:S02]  /*36b0*/  P2R R40, PR, RZ, 0x40 ;  /* 0x00000040ff287803 */ /* 0x000fe40000000000 */
[C---:B------:R-:W-:Y:S02]  /*36c0*/  LOP3.LUT P6, RZ, R15.reuse, 0x200000, RZ, 0xc0, !PT ;  /* 0x002000000fff7812 */ /* 0x040fe400078cc0ff */
[----:B------:R-:W-:Y:S02]  /*36d0*/  P2R R4, PR, RZ, 0x4 ;  /* 0x00000004ff047803 */ /* 0x000fe40000000000 */
[----:B------:R-:W-:Y:S02]  /*36e0*/  LOP3.LUT P2, RZ, R16, 0x1, RZ, 0xc0, !PT ;  /* 0x0000000110ff7812 */ /* 0x000fe4000784c0ff */
[----:B------:R-:W-:Y:S02]  /*36f0*/  P2R R16, PR, RZ, 0x40 ;  /* 0x00000040ff107803 */ /* 0x000fe40000000000 */
[----:B------:R-:W-:-:S04]  /*3700*/  LOP3.LUT P6, RZ, R15, 0x400000, RZ, 0xc0, !PT ;  /* 0x004000000fff7812 */ /* 0x000fc800078cc0ff */
[----:B------:R-:W-:Y:S02]  /*3710*/  P2R R11, PR, RZ, 0x40 ;  /* 0x00000040ff0b7803 */ /* 0x000fe40000000000 */
[----:B------:R-:W-:-:S04]  /*3720*/  LOP3.LUT P6, RZ, R15, 0x800000, RZ, 0xc0, !PT ;  /* 0x008000000fff7812 */ /* 0x000fc800078cc0ff */
[----:B------:R-:W-:Y:S02]  /*3730*/  P2R R10, PR, RZ, 0x40 ;  /* 0x00000040ff0a7803 */ /* 0x000fe40000000000 */
[----:B------:R-:W-:-:S04]  /*3740*/  LOP3.LUT P6, RZ, R15, 0x1000000, RZ, 0xc0, !PT ;  /* 0x010000000fff7812 */ /* 0x000fc800078cc0ff */
[----:B------:R-:W-:Y:S02]  /*3750*/  P2R R7, PR, RZ, 0x40 ;  /* 0x00000040ff077803 */ /* 0x000fe40000000000 */
[----:B------:R-:W-:-:S04]  /*3760*/  LOP3.LUT P6, RZ, R15, 0x2000000, RZ, 0xc0, !PT ;  /* 0x020000000fff7812 */ /* 0x000fc800078cc0ff */
[----:B------:R-:W-:Y:S02]  /*3770*/  P2R R6, PR, RZ, 0x40 ;  /* 0x00000040ff067803 */ /* 0x000fe40000000000 */
[----:B------:R-:W-:-:S13]  /*3780*/  LOP3.LUT P6, RZ, R15, 0x4000000, RZ, 0xc0, !PT ;  /* 0x040000000fff7812 */ /* 0x000fda00078cc0ff */
[----:B------:R-:W-:Y:S01]  /*3790*/  @!P6 FMUL R126, R126, 16777216 ;  /* 0x4b8000007e7ee820 */ /* 0x000fe20000400000 */
[----:B------:R-:W-:Y:S01]  /*37a0*/  @!P6 FMUL R25, R25, 16777216 ;  /* 0x4b8000001919e820 */ /* 0x000fe20000400000 */
[----:B------:R-:W-:-:S13]  /*37b0*/  ISETP.NE.AND P6, PT, R6, RZ, PT ;  /* 0x000000ff0600720c */ /* 0x000fda0003fc5270 */
        /* <DEDUP_REMOVED lines=57> */
[----:B------:R-:W-:Y:S02]  /*3b50*/  ISETP.NE.AND P6, PT, R41, RZ, PT ;  /* 0x000000ff2900720c */ /* 0x000fe40003fc5270 */
[----:B------:R-:W-:Y:S02]  /*3b60*/  P2R R53, PR, RZ, 0x1 ;  /* 0x00000001ff357803 */ /* 0x000fe40000000000 */
[----:B------:R-:W-:-:S09]  /*3b70*/  P2R R50, PR, RZ, 0x10 ;  /* 0x00000010ff327803 */ /* 0x000fd20000000000 */
[----:B------:R-:W-:Y:S01]  /*3b80*/  @!P6 FMUL R47, R47, 16777216 ;  /* 0x4b8000002f2fe820 */ /* 0x000fe20000400000 */
[----:B------:R-:W-:Y:S01]  /*3b90*/  @!P6 FMUL R39, R39, 16777216 ;  /* 0x4b8000002727e820 */ /* 0x000fe20000400000 */
[----:B------:R-:W-:Y:S02]  /*3ba0*/  ISETP.NE.AND P6, PT, R54, RZ, PT ;  /* 0x000000ff3600720c */ /* 0x000fe40003fc5270 */
[----:B------:R-:W-:Y:S02]  /*3bb0*/  P2R R5, PR, RZ, 0x20 ;  /* 0x00000020ff057803 */ /* 0x000fe40000000000 */
[----:B------:R-:W-:Y:S02]  /*3bc0*/  P2R R100, PR, RZ, 0x8 ;  /* 0x00000008ff647803 */ /* 0x000fe40000000000 */
[C---:B------:R-:W-:Y:S02]  /*3bd0*/  LOP3.LUT P0, RZ, R15.reuse, 0x40000000, RZ, 0xc0, !PT ;  /* 0x400000000fff7812 */ /* 0x040fe4000780c0ff */
[----:B------:R-:W-:-:S02]  /*3be0*/  LOP3.LUT P4, RZ, R15, 0x80000000, RZ, 0xc0, !PT ;  /* 0x800000000fff7812 */ /* 0x000fc4000788c0ff */
[----:B------:R-:W-:Y:S02]  /*3bf0*/  LOP3.LUT P5, RZ, R15, 0x10000000, RZ, 0xc0, !PT ;  /* 0x100000000fff7812 */ /* 0x000fe400078ac0ff */
[----:B------:R-:W-:Y:S01]  /*3c00*/  FSETP.GT.AND P3, PT, R98, 8.50705917302346158658e+37, PT ;  /* 0x7e8000006200780b */ /* 0x000fe20003f64000 */
[----:B------:R-:W-:Y:S01]  /*3c10*/  @!P6 FMUL R57, R57, 16777216 ;  /* 0x4b8000003939e820 */ /* 0x000fe20000400000 */
[----:B------:R-:W-:Y:S01]  /*3c20*/  @!P6 FMUL R58, R58, 16777216 ;  /* 0x4b8000003a3ae820 */ /* 0x000fe20000400000 */
[----:B------:R-:W-:-:S04]  /*3c30*/  LOP3.LUT P6, RZ, R13, 0x1000, RZ, 0xc0, !PT ;  /* 0x000010000dff7812 */ /* 0x000fc800078cc0ff */
[----:B------:R-:W-:Y:S02]  /*3c40*/  P2R R54, PR, RZ, 0x40 ;  /* 0x00000040ff367803 */ /* 0x000fe40000000000 */
[----:B------:R-:W-:Y:S01]  /*3c50*/  LOP3.LUT P6, RZ, R13, 0x2000, RZ, 0xc0, !PT ;  /* 0x000020000dff7812 */ /* 0x000fe200078cc0ff */
[----:B------:R-:W-:Y:S01]  /*3c60*/  @!P2 FMUL R52, R52, 16777216 ;  /* 0x4b8000003434a820 */ /* 0x000fe20000400000 */
[----:B------:R-:W-:Y:S01]  /*3c70*/  P2R R68, PR, RZ, 0x2 ;  /* 0x00000002ff447803 */ /* 0x000fe20000000000 */
[----:B------:R-:W-:Y:S01]  /*3c80*/  @!P2 FMUL R33, R33, 16777216 ;  /* 0x4b8000002121a820 */ /* 0x000fe20000400000 */
[----:B------:R-:W-:Y:S01]  /*3c90*/  @P3 FMUL R98, R98, 0.25 ;  /* 0x3e80000062623820 */ /* 0x000fe20000400000 */
[----:B------:R-:W-:Y:S01]  /*3ca0*/  FSEL R113, R113, 1, P3 ;  /* 0x3f80000071717808 */ /* 0x000fe20001800000 */
[----:B------:R-:W-:Y:S01]  /*3cb0*/  @!P4 FMUL R117, R117, 16777216 ;  /* 0x4b8000007575c820 */ /* 0x000fe20000400000 */
[----:B------:R-:W-:Y:S01]  /*3cc0*/  @!P4 FMUL R138, R138, 16777216 ;  /* 0x4b8000008a8ac820 */ /* 0x000fe20000400000 */
[----:B------:R-:W-:Y:S01]  /*3cd0*/  @!P0 FMUL R119, R119, 16777216 ;  /* 0x4b80000077778820 */ /* 0x000fe20000400000 */
[----:B------:R-:W-:Y:S01]  /*3ce0*/  @!P0 FMUL R31, R31, 16777216 ;  /* 0x4b8000001f1f8820 */ /* 0x000fe20000400000 */
[----:B------:R-:W-:Y:S01]  /*3cf0*/  @!P5 FMUL R118, R118, 16777216 ;  /* 0x4b8000007676d820 */ /* 0x000fe20000400000 */
[----:B------:R-:W-:Y:S01]  /*3d00*/  @!P5 FMUL R116, R116, 16777216 ;  /* 0x4b8000007474d820 */ /* 0x000fe20000400000 */
[----:B------:R-:W-:-:S02]  /*3d10*/  LOP3.LUT P1, RZ, R15, 0x20000000, RZ, 0xc0, !PT ;  /* 0x200000000fff7812 */ /* 0x000fc4000782c0ff */
[C---:B------:R-:W-:Y:S02]  /*3d20*/  LOP3.LUT P3, RZ, R15.reuse, 0x8000000, RZ, 0xc0, !PT ;  /* 0x080000000fff7812 */ /* 0x040fe4000786c0ff */
[C---:B------:R-:W-:Y:S02]  /*3d30*/  LOP3.LUT P2, RZ, R15.reuse, 0x40000, RZ, 0xc0, !PT ;  /* 0x000400000fff7812 */ /* 0x040fe4000784c0ff */
[C---:B------:R-:W-:Y:S02]  /*3d40*/  LOP3.LUT P4, RZ, R15.reuse, 0x20000, RZ, 0xc0, !PT ;  /* 0x000200000fff7812 */ /* 0x040fe4000788c0ff */
[C---:B------:R-:W-:Y:S02]  /*3d50*/  LOP3.LUT P0, RZ, R15.reuse, 0x10000, RZ, 0xc0, !PT ;  /* 0x000100000fff7812 */ /* 0x040fe4000780c0ff */
[----:B------:R-:W-:Y:S02]  /*3d60*/  LOP3.LUT P5, RZ, R15, 0x4000, RZ, 0xc0, !PT ;  /* 0x000040000fff7812 */ /* 0x000fe400078ac0ff */
[----:B------:R-:W-:-:S02]  /*3d70*/  P2R R41, PR, RZ, 0x40 ;  /* 0x00000040ff297803 */ /* 0x000fc40000000000 */
[----:B------:R-:W-:-:S04]  /*3d80*/  LOP3.LUT P6, RZ, R13, 0x4000, RZ, 0xc0, !PT ;  /* 0x000040000dff7812 */ /* 0x000fc800078cc0ff */
[----:B------:R-:W-:Y:S02]  /*3d90*/  P2R R40, PR, RZ, 0x40 ;  /* 0x00000040ff287803 */ /* 0x000fe40000000000 */
[----:B------:R-:W-:Y:S01]  /*3da0*/  LOP3.LUT P6, RZ, R13, 0x10000, RZ, 0xc0, !PT ;  /* 0x000100000dff7812 */ /* 0x000fe200078cc0ff */
[----:B------:R-:W-:-:S03]  /*3db0*/  @!P1 FMUL R32, R32, 16777216 ;  /* 0x4b80000020209820 */ /* 0x000fc60000400000 */
[----:B------:R-:W-:Y:S02]  /*3dc0*/  P2R R16, PR, RZ, 0x40 ;  /* 0x00000040ff107803 */ /* 0x000fe40000000000 */
[----:B------:R-:W-:Y:S01]  /*3dd0*/  LOP3.LUT P6, RZ, R13, 0x20000, RZ, 0xc0, !PT ;  /* 0x000200000dff7812 */ /* 0x000fe200078cc0ff */
[----:B------:R-:W-:Y:S01]  /*3de0*/  @!P1 FMUL R30, R30, 16777216 ;  /* 0x4b8000001e1e9820 */ /* 0x000fe20000400000 */
        /* <DEDUP_REMOVED lines=31> */
[----:B------:R-:W-:Y:S01]  /*3fe0*/  ISETP.NE.AND P6, PT, R7, RZ, PT ;  /* 0x000000ff0700720c */ /* 0x000fe20003fc5270 */
        /* <DEDUP_REMOVED lines=10> */
[----:B------:R-:W0:Y:S02]  /*4090*/  LDC.64 R6, c[0x0][0x248] ;  /* 0x00009200ff067b82 */ /* 0x000e240000000a00 */
        /* <DEDUP_REMOVED lines=9> */
[----:B------:R-:W-:-:S11]  /*4130*/  LOP3.LUT P2, RZ, R13, 0x40000000, RZ, 0xc0, !PT ;  /* 0x400000000dff7812 */ /* 0x000fd6000784c0ff */
[----:B------:R-:W-:Y:S01]  /*4140*/  @!P6 FMUL R172, R172, 16777216 ;  /* 0x4b800000acace820 */ /* 0x000fe20000400000 */
[----:B------:R-:W-:Y:S01]  /*4150*/  @!P6 FMUL R193, R193, 16777216 ;  /* 0x4b800000c1c1e820 */ /* 0x000fe20000400000 */
[----:B------:R-:W-:Y:S01]  /*4160*/  ISETP.NE.AND P6, PT, R16, RZ, PT ;  /* 0x000000ff1000720c */ /* 0x000fe20003fc5270 */
[----:B------:R-:W-:Y:S01]  /*4170*/  @!P2 FMUL R61, R61, 16777216 ;  /* 0x4b8000003d3da820 */ /* 0x000fe20000400000 */
[C---:B------:R-:W-:Y:S01]  /*4180*/  LOP3.LUT P4, RZ, R13.reuse, 0x20000000, RZ, 0xc0, !PT ;  /* 0x200000000dff7812 */ /* 0x040fe2000788c0ff */
[----:B------:R-:W-:Y:S01]  /*4190*/  @!P2 FMUL R60, R60, 16777216 ;  /* 0x4b8000003c3ca820 */ /* 0x000fe20000400000 */
[C---:B------:R-:W-:Y:S02]  /*41a0*/  LOP3.LUT P0, RZ, R13.reuse, 0x8000000, RZ, 0xc0, !PT ;  /* 0x080000000dff7812 */ /* 0x040fe4000780c0ff */
[----:B------:R-:W-:-:S07]  /*41b0*/  LOP3.LUT P2, RZ, R13, 0x2000000, RZ, 0xc0, !PT ;  /* 0x020000000dff7812 */ /* 0x000fce000784c0ff */
[----:B------:R-:W-:Y:S01]  /*41c0*/  @!P6 FMUL R173, R173, 16777216 ;  /* 0x4b800000adade820 */ /* 0x000fe20000400000 */
[----:B------:R-:W-:Y:S01]  /*41d0*/  @!P6 FMUL R181, R181, 16777216 ;  /* 0x4b800000b5b5e820 */ /* 0x000fe20000400000 */
[----:B------:R-:W-:Y:S02]  /*41e0*/  ISETP.NE.AND P6, PT, R40, RZ, PT ;  /* 0x000000ff2800720c */ /* 0x000fe40003fc5270 */
[----:B------:R-:W-:Y:S01]  /*41f0*/  LOP3.LUT P5, RZ, R13, 0x4000000, RZ, 0xc0, !PT ;  /* 0x040000000dff7812 */ /* 0x000fe200078ac0ff */
[----:B------:R-:W-:Y:S01]  /*4200*/  @!P4 FMUL R62, R62, 16777216 ;  /* 0x4b8000003e3ec820 */ /* 0x000fe20000400000 */
[----:B------:R-:W-:Y:S01]  /*4210*/  @!P4 FMUL R63, R63, 16777216 ;  /* 0x4b8000003f3fc820 */ /* 0x000fe20000400000 */
[----:B------:R-:W-:Y:S01]  /*4220*/  @!P0 FMUL R78, R78, 16777216 ;  /* 0x4b8000004e4e8820 */ /* 0x000fe20000400000 */
[----:B------:R-:W-:Y:S01]  /*4230*/  @!P0 FMUL R199, R199, 16777216 ;  /* 0x4b800000c7c78820 */ /* 0x000fe20000400000 */
[----:B------:R-:W-:Y:S01]  /*4240*/  LOP3.LUT P4, RZ, R13, 0x1000000, RZ, 0xc0, !PT ;  /* 0x010000000dff7812 */ /* 0x000fe2000788c0ff */
[----:B------:R-:W-:Y:S01]  /*4250*/  @!P2 FMUL R81, R81, 16777216 ;  /* 0x4b8000005151a820 */ /* 0x000fe20000400000 */
[----:B------:R-:W-:Y:S01]  /*4260*/  LOP3.LUT P0, RZ, R13, 0x800000, RZ, 0xc0, !PT ;  /* 0x008000000dff7812 */ /* 0x000fe2000780c0ff */
[----:B------:R-:W-:Y:S01]  /*4270*/  @!P2 FMUL R183, R183, 16777216 ;  /* 0x4b800000b7b7a820 */ /* 0x000fe20000400000 */
[----:B------:R-:W-:-:S02]  /*4280*/  LOP3.LUT P2, RZ, R13, 0x100, RZ, 0xc0, !PT ;  /* 0x000001000dff7812 */ /* 0x000fc4000784c0ff */
[----:B------:R-:W-:Y:S01]  /*4290*/  @!P6 FMUL R174, R174, 16777216 ;  /* 0x4b800000aeaee820 */ /* 0x000fe20000400000 */
[----:B------:R-:W-:Y:S01]  /*42a0*/  @!P6 FMUL R182, R182, 16777216 ;  /* 0x4b800000b6b6e820 */ /* 0x000fe20000400000 */
[----:B------:R-:W-:Y:S01]  /*42b0*/  ISETP.NE.AND P6, PT, R41, RZ, PT ;  /* 0x000000ff2900720c */ /* 0x000fe20003fc5270 */
[----:B------:R-:W-:Y:S01]  /*42c0*/  @!P5 FMUL R79, R79, 16777216 ;  /* 0x4b8000004f4fd820 */ /* 0x000fe20000400000 */
[----:B------:R-:W-:Y:S01]  /*42d0*/  @!P5 FMUL R184, R184, 16777216 ;  /* 0x4b800000b8b8d820 */ /* 0x000fe20000400000 */
[C---:B------:R-:W-:Y:S02]  /*42e0*/  LOP3.LUT P5, RZ, R13.reuse, 0x200, RZ, 0xc0, !PT ;  /* 0x000002000dff7812 */ /* 0x040fe400078ac0ff */
[----:B------:R-:W-:Y:S01]  /*42f0*/  LOP3.LUT P1, RZ, R13, 0x80000000, RZ, 0xc0, !PT ;  /* 0x800000000dff7812 */ /* 0x000fe2000782c0ff */
[----:B------:R-:W-:Y:S01]  /*4300*/  @!P4 FMUL R82, R82, 16777216 ;  /* 0x4b8000005252c820 */ /* 0x000fe20000400000 */
[----:B------:R-:W-:Y:S01]  /*4310*/  @!P4 FMUL R185, R185, 16777216 ;  /* 0x4b800000b9b9c820 */ /* 0x000fe20000400000 */
[----:B------:R-:W-:Y:S01]  /*4320*/  @!P0 FMUL R83, R83, 16777216 ;  /* 0x4b80000053538820 */ /* 0x000fe20000400000 */
[----:B------:R-:W-:Y:S01]  /*4330*/  @!P0 FMUL R21, R21, 16777216 ;  /* 0x4b80000015158820 */ /* 0x000fe20000400000 */
[C---:B------:R-:W-:Y:S01]  /*4340*/  LOP3.LUT P4, RZ, R13.reuse, 0x80, RZ, 0xc0, !PT ;  /* 0x000000800dff7812 */ /* 0x040fe2000788c0ff */
[----:B------:R-:W-:Y:S01]  /*4350*/  @!P2 FMUL R26, R26, 16777216 ;  /* 0x4b8000001a1aa820 */ /* 0x000fe20000400000 */
[----:B------:R-:W-:Y:S01]  /*4360*/  LOP3.LUT P0, RZ, R13, 0x40, RZ, 0xc0, !PT ;  /* 0x000000400dff7812 */ /* 0x000fe2000780c0ff */
[----:B------:R-:W-:Y:S01]  /*4370*/  @!P6 FMUL R178, R178, 16777216 ;  /* 0x4b800000b2b2e820 */ /* 0x000fe20000400000 */
[----:B------:R-:W-:Y:S01]  /*4380*/  @!P6 FMUL R158, R158, 16777216 ;  /* 0x4b8000009e9ee820 */ /* 0x000fe20000400000 */
[----:B------:R-:W-:Y:S01]  /*4390*/  ISETP.NE.AND P6, PT, R54, RZ, PT ;  /* 0x000000ff3600720c */ /* 0x000fe20003fc5270 */
[----:B------:R-:W-:Y:S01]  /*43a0*/  @!P2 FMUL R93, R93, 16777216 ;  /* 0x4b8000005d5da820 */ /* 0x000fe20000400000 */
[----:B------:R-:W-:Y:S01]  /*43b0*/  ISETP.NE.AND P2, PT, R4, RZ, PT ;  /* 0x000000ff0400720c */ /* 0x000fe20003f45270 */
[----:B------:R-:W-:-:S02]  /*43c0*/  IMAD.SHL.U32 R4, R103, 0x10, RZ ;  /* 0x0000001067047824 */ /* 0x000fc400078e00ff */
[----:B------:R-:W-:Y:S01]  /*43d0*/  @!P3 FMUL R74, R74, 16777216 ;  /* 0x4b8000004a4ab820 */ /* 0x000fe20000400000 */
[----:B------:R-:W-:Y:S01]  /*43e0*/  @!P3 FMUL R157, R157, 16777216 ;  /* 0x4b8000009d9db820 */ /* 0x000fe20000400000 */
[----:B------:R-:W-:Y:S01]  /*43f0*/  @!P5 FMUL R27, R27, 16777216 ;  /* 0x4b8000001b1bd820 */ /* 0x000fe20000400000 */
[----:B------:R-:W-:Y:S01]  /*4400*/  @!P5 FMUL R95, R95, 16777216 ;  /* 0x4b8000005f5fd820 */ /* 0x000fe20000400000 */
[----:B------:R-:W-:Y:S01]  /*4410*/  LOP3.LUT R4, R4, 0xf0, RZ, 0xc0, !PT ;  /* 0x000000f004047812 */ /* 0x000fe200078ec0ff */
[----:B------:R-:W-:Y:S01]  /*4420*/  @!P1 FMUL R56, R56, 16777216 ;  /* 0x4b80000038389820 */ /* 0x000fe20000400000 */
[----:B------:R-:W-:Y:S01]  /*4430*/  LOP3.LUT P3, RZ, R13, 0x10000000, RZ, 0xc0, !PT ;  /* 0x100000000dff7812 */ /* 0x000fe2000786c0ff */
[----:B------:R-:W-:Y:S01]  /*4440*/  @!P1 FMUL R59, R59, 16777216 ;  /* 0x4b8000003b3b9820 */ /* 0x000fe20000400000 */
[----:B------:R-:W-:Y:S02]  /*4450*/  ISETP.NE.AND P5, PT, R5, RZ, PT ;  /* 0x000000ff0500720c */ /* 0x000fe40003fa5270 */
[----:B------:R-:W-:-:S02]  /*4460*/  LOP3.LUT P1, RZ, R13, 0x800, RZ, 0xc0, !PT ;  /* 0x000008000dff7812 */ /* 0x000fc4000782c0ff */
[----:B------:R-:W-:Y:S02]  /*4470*/  PRMT R5, R4, 0x6540, R102 ;  /* 0x0000654004057816 */ /* 0x000fe40000000066 */
[----:B------:R-:W-:Y:S01]  /*4480*/  SHF.R.S32.HI R14, RZ, 0x1f, R14 ;  /* 0x0000001fff0e7819 */ /* 0x000fe2000001140e */
[----:B------:R-:W-:Y:S01]  /*4490*/  @!P6 FMUL R198, R198, 16777216 ;  /* 0x4b800000c6c6e820 */ /* 0x000fe20000400000 */
[----:B------:R-:W-:Y:S01]  /*44a0*/  @!P6 FMUL R29, R29, 16777216 ;  /* 0x4b8000001d1de820 */ /* 0x000fe20000400000 */
[----:B------:R-:W-:Y:S01]  /*44b0*/  @!P4 FMUL R85, R85, 16777216 ;  /* 0x4b8000005555c820 */ /* 0x000fe20000400000 */
[----:B------:R-:W-:Y:S01]  /*44c0*/  @!P4 FMUL R143, R143, 16777216 ;  /* 0x4b8000008f8fc820 */ /* 0x000fe20000400000 */
[----:B------:R-:W-:Y:S01]  /*44d0*/  @!P0 FMUL R84, R84, 16777216 ;  /* 0x4b80000054548820 */ /* 0x000fe20000400000 */
[----:B------:R-:W-:Y:S01]  /*44e0*/  @!P0 FMUL R152, R152, 16777216 ;  /* 0x4b80000098988820 */ /* 0x000fe20000400000 */
[----:B------:R-:W-:Y:S02]  /*44f0*/  ISETP.NE.AND P6, PT, R55, RZ, PT ;  /* 0x000000ff3700720c */ /* 0x000fe40003fc5270 */
[----:B------:R-:W-:-:S02]  /*4500*/  ISETP.NE.AND P4, PT, R50, RZ, PT ;  /* 0x000000ff3200720c */ /* 0x000fc40003f85270 */
[----:B------:R-:W-:Y:S02]  /*4510*/  ISETP.NE.AND P0, PT, R53, RZ, PT ;  /* 0x000000ff3500720c */ /* 0x000fe40003f05270 */
[----:B------:R-:W-:Y:S01]  /*4520*/  LEA.HI R5, R14, R5, RZ, 0x9 ;  /* 0x000000050e057211 */ /* 0x000fe200078f48ff */
[C---:B------:R-:W-:Y:S01]  /*4530*/  IMAD.SHL.U32 R50, R144.reuse, 0x40, RZ ;  /* 0x0000004090327824 */ /* 0x040fe200078e00ff */
[----:B------:R-:W-:Y:S01]  /*4540*/  LOP3.LUT R12, R101, R12, RZ, 0xfc, !PT ;  /* 0x0000000c650c7212 */ /* 0x000fe200078efcff */
[----:B------:R-:W-:Y:S01]  /*4550*/  IMAD.SHL.U32 R144, R144, 0x100, RZ ;  /* 0x0000010090907824 */ /* 0x000fe200078e00ff */
[----:B------:R-:W-:Y:S01]  /*4560*/  SHF.R.S32.HI R5, RZ, 0x9, R5 ;  /* 0x00000009ff057819 */ /* 0x000fe20000011405 */
[----:B------:R-:W-:Y:S01]  /*4570*/  @!P3 FMUL R72, R72, 16777216 ;  /* 0x4b8000004848b820 */ /* 0x000fe20000400000 */
[----:B------:R-:W-:Y:S01]  /*4580*/  @!P3 FMUL R179, R179, 16777216 ;  /* 0x4b800000b3b3b820 */ /* 0x000fe20000400000 */
[----:B------:R-:W-:Y:S01]  /*4590*/  @!P5 FMUL R94, R94, 16777216 ;  /* 0x4b8000005e5ed820 */ /* 0x000fe20000400000 */
[----:B------:R-:W-:Y:S01]  /*45a0*/  @!P5 FMUL R108, R108, 16777216 ;  /* 0x4b8000006c6cd820 */ /* 0x000fe20000400000 */
[----:B------:R-:W-:Y:S01]  /*45b0*/  LOP3.LUT P3, RZ, R13, 0x400, RZ, 0xc0, !PT ;  /* 0x000004000dff7812 */ /* 0x000fe2000786c0ff */
[----:B------:R-:W-:Y:S01]  /*45c0*/  @!P1 FMUL R77, R77, 16777216 ;  /* 0x4b8000004d4d9820 */ /* 0x000fe20000400000 */
[----:B------:R-:W-:Y:S01]  /*45d0*/  @!P1 FMUL R28, R28, 16777216 ;  /* 0x4b8000001c1c9820 */ /* 0x000fe20000400000 */
[----:B------:R-:W-:Y:S01]  /*45e0*/  ISETP.NE.AND P5, PT, R18, RZ, PT ;  /* 0x000000ff1200720c */ /* 0x000fe20003fa5270 */
[----:B------:R-:W1:Y:S01]  /*45f0*/  LDC.64 R54, c[0x0][0x268] ;  /* 0x00009a00ff367b82 */ /* 0x000e620000000a00 */
[----:B------:R-:W-:Y:S01]  /*4600*/  ISETP.NE.AND P1, PT, R68, RZ, PT ;  /* 0x000000ff4400720c */ /* 0x000fe20003f25270 */
[----:B------:R-:W-:Y:S01]  /*4610*/  IMAD R68, R5, 0x400, R12 ;  /* 0x0000040005447824 */ /* 0x000fe200078e020c */
[C---:B------:R-:W-:Y:S01]  /*4620*/  IADD3 R5, R163.reuse, -0x80, R144 ;  /* 0xffffff80a3057810 */ /* 0x040fe20007ffe090 */
[----:B------:R-:W-:-:S02]  /*4630*/  IMAD.IADD R4, R163, 0x1, R50 ;  /* 0x00000001a3047824 */ /* 0x000fc400078e0232 */
[----:B------:R-:W-:Y:S01]  /*4640*/  @!P0 FMUL R88, R88, 16777216 ;  /* 0x4b80000058588820 */ /* 0x000fe20000400000 */
[----:B------:R-:W-:Y:S01]  /*4650*/  @!P0 FMUL R153, R153, 16777216 ;  /* 0x4b80000099998820 */ /* 0x000fe20000400000 */
[----:B------:R-:W-:Y:S01]  /*4660*/  @!P4 FMUL R97, R97, 16777216 ;  /* 0x4b8000006161c820 */ /* 0x000fe20000400000 */
[----:B------:R-:W-:Y:S01]  /*4670*/  @!P4 FMUL R192, R192, 16777216 ;  /* 0x4b800000c0c0c820 */ /* 0x000fe20000400000 */
[----:B------:R-:W-:Y:S01]  /*4680*/  @!P6 FMUL R98, R98, 16777216 ;  /* 0x4b8000006262e820 */ /* 0x000fe20000400000 */
[----:B------:R-:W-:Y:S01]  /*4690*/  @!P6 FMUL R113, R113, 16777216 ;  /* 0x4b8000007171e820 */ /* 0x000fe20000400000 */
[----:B------:R-:W-:Y:S02]  /*46a0*/  ISETP.NE.AND P0, PT, R43, RZ, PT ;  /* 0x000000ff2b00720c */ /* 0x000fe40003f05270 */
[----:B------:R-:W-:Y:S02]  /*46b0*/  CS2R R14, SRZ ;  /* 0x00000000000e7805 */ /* 0x000fe4000001ff00 */
[----:B------:R-:W-:-:S02]  /*46c0*/  ISETP.NE.AND P4, PT, R42, RZ, PT ;  /* 0x000000ff2a00720c */ /* 0x000fc40003f85270 */
[----:B------:R-:W-:Y:S02]  /*46d0*/  CS2R R40, SRZ ;  /* 0x0000000000287805 */ /* 0x000fe4000001ff00 */
[----:B------:R-:W-:Y:S02]  /*46e0*/  LOP3.LUT P6, RZ, R13, 0x8000, RZ, 0xc0, !PT ;  /* 0x000080000dff7812 */ /* 0x000fe400078cc0ff */
[----:B------:R-:W-:Y:S02]  /*46f0*/  CS2R R12, SRZ ;  /* 0x00000000000c7805 */ /* 0x000fe4000001ff00 */
[----:B------:R-:W-:Y:S01]  /*4700*/  CS2R R42, SRZ ;  /* 0x00000000002a7805 */ /* 0x000fe2000001ff00 */
[----:B------:R-:W-:Y:S02]  /*4710*/  VIADD R10, R4, 0xfffffe80 ;  /* 0xfffffe80040a7836 */ /* 0x000fe40000000000 */
[----:B------:R-:W-:-:S04]  /*4720*/  IMAD.WIDE R4, R5, 0x4, R234 ;  /* 0x0000000405047825 */ /* 0x000fc800078e02ea */
[----:B0-----:R-:W-:-:S04]  /*4730*/  IMAD.WIDE R6, R163, 0x4, R6 ;  /* 0x00000004a3067825 */ /* 0x001fc800078e0206 */
[----:B------:R-:W-:Y:S01]  /*4740*/  @!P3 FMUL R76, R76, 16777216 ;  /* 0x4b8000004c4cb820 */ /* 0x000fe20000400000 */
[----:B------:R-:W-:Y:S01]  /*4750*/  @!P3 FMUL R169, R169, 16777216 ;  /* 0x4b800000a9a9b820 */ /* 0x000fe20000400000 */
[----:B------:R0:W2:Y:S01]  /*4760*/  @P5 LDG.E.EL.128 R12, desc[UR8][R4.64] ;  /* 0x00000008040c5981 */ /* 0x0000a2000c2e1d00 */
[----:B------:R-:W-:Y:S01]  /*4770*/  IMAD.SHL.U32 R68, R68, 0x40, RZ ;  /* 0x0000004044447824 */ /* 0x000fe200078e00ff */
[----:B------:R-:W-:Y:S02]  /*4780*/  ISETP.NE.AND P3, PT, R100, RZ, PT ;  /* 0x000000ff6400720c */ /* 0x000fe40003f65270 */
[----:B------:R3:W4:Y:S01]  /*4790*/  @P5 LDG.E.EL.128 R40, desc[UR8][R6.64+-0x200] ;  /* 0xfffe000806285981 */ /* 0x000722000c2e1d00 */
[----:B------:R-:W-:-:S04]  /*47a0*/  IMAD.IADD R53, R163, 0x1, R68 ;  /* 0x00000001a3357824 */ /* 0x000fc800078e0244 */
[----:B------:R-:W-:Y:S02]  /*47b0*/  VIADD R53, R53, 0xfffffe40 ;  /* 0xfffffe4035357836 */ /* 0x000fe40000000000 */
[----:B------:R-:W-:Y:S02]  /*47c0*/  @!P2 FMUL R96, R96, 16777216 ;  /* 0x4b8000006060a820 */ /* 0x000fe40000400000 */
[----:B0-----:R-:W-:-:S04]  /*47d0*/  IMAD.WIDE R4, R53, 0x4, R148 ;  /* 0x0000000435047825 */ /* 0x001fc800078e0294 */
[----:B------:R-:W-:Y:S01]  /*47e0*/  @!P2 FMUL R99, R99, 16777216 ;  /* 0x4b8000006363a820 */ /* 0x000fe20000400000 */
[----:B------:R-:W-:Y:S01]  /*47f0*/  @!P3 FMUL R92, R92, 16777216 ;  /* 0x4b8000005c5cb820 */ /* 0x000fe20000400000 */
[----:B------:R-:W-:Y:S01]  /*4800*/  @!P3 FMUL R109, R109, 16777216 ;  /* 0x4b8000006d6db820 */ /* 0x000fe20000400000 */
[----:B------:R-:W-:Y:S01]  /*4810*/  ISETP.NE.AND P2, PT, R19, RZ, PT ;  /* 0x000000ff1300720c */ /* 0x000fe20003f45270 */
[----:B-1----:R-:W-:Y:S01]  /*4820*/  IMAD.WIDE R10, R10, 0x4, R54 ;  /* 0x000000040a0a7825 */ /* 0x002fe200078e0236 */
[----:B------:R-:W-:Y:S01]  /*4830*/  ISETP.NE.AND P3, PT, R17, RZ, PT ;  /* 0x000000ff1100720c */ /* 0x000fe20003f65270 */
[----:B---3--:R0:W1:Y:S01]  /*4840*/  MUFU.RCP R6, R52 ;  /* 0x0000003400067308 */ /* 0x0080620000001000 */
[----:B------:R-:W-:Y:S02]  /*4850*/  CS2R R16, SRZ ;  /* 0x0000000000107805 */ /* 0x000fe4000001ff00 */
[----:B------:R-:W-:Y:S01]  /*4860*/  CS2R R18, SRZ ;  /* 0x0000000000127805 */ /* 0x000fe2000001ff00 */
[----:B------:R3:W5:Y:S01]  /*4870*/  @P1 LDG.E.EL.128 R104, desc[UR8][R4.64] ;  /* 0x0000000804681981 */ /* 0x000762000c2e1d00 */
[----:B------:R-:W-:-:S04]  /*4880*/  CS2R R54, SRZ ;  /* 0x0000000000367805 */ /* 0x000fc8000001ff00 */
[----:B------:R-:W2:Y:S01]  /*4890*/  @P4 LDG.E.EL.128 R16, desc[UR8][R10.64] ;  /* 0x000000080a104981 */ /* 0x000ea2000c2e1d00 */
[----:B0-----:R-:W-:Y:S01]  /*48a0*/  CS2R R52, SRZ ;  /* 0x0000000000347805 */ /* 0x001fe2000001ff00 */
[----:B---3--:R-:W-:-:S05]  /*48b0*/  IMAD.WIDE R4, R163, 0x4, R150 ;  /* 0x00000004a3047825 */ /* 0x008fca00078e0296 */
[----:B------:R0:W3:Y:S01]  /*48c0*/  @P4 LDG.E.EL.128 R52, desc[UR8][R4.64+-0x600] ;  /* 0xfffa000804344981 */ /* 0x0000e2000c2e1d00 */
[----:B------:R-:W1:Y:S01]  /*48d0*/  MUFU.RCP R117, R117 ;  /* 0x0000007500757308 */ /* 0x000e620000001000 */
[----:B------:R-:W-:Y:S02]  /*48e0*/  CS2R R100, SRZ ;  /* 0x0000000000647805 */ /* 0x000fe4000001ff00 */
[----:B------:R-:W-:Y:S02]  /*48f0*/  CS2R R102, SRZ ;  /* 0x0000000000667805 */ /* 0x000fe4000001ff00 */
[----:B------:R-:W-:Y:S01]  /*4900*/  IADD3 R7, R162, -0x80, R144 ;  /* 0xffffff80a2077810 */ /* 0x000fe20007ffe090 */
[----:B0-----:R-:W-:-:S05]  /*4910*/  IMAD.WIDE R4, R163, 0x4, R146 ;  /* 0x00000004a3047825 */ /* 0x001fca00078e0292 */
[----:B------:R0:W2:Y:S02]  /*4920*/  @P1 LDG.E.EL.128 R100, desc[UR8][R4.64+-0x700] ;  /* 0xfff9000804641981 */ /* 0x0000a4000c2e1d00 */
[----:B0-----:R-:W-:Y:S02]  /*4930*/  IMAD.WIDE R4, R7, 0x4, R234 ;  /* 0x0000000407047825 */ /* 0x001fe400078e02ea */
[----:B------:R0:W0:Y:S02]  /*4940*/  MUFU.RCP R7, R32 ;  /* 0x0000002000077308 */ /* 0x0000240000001000 */
[----:B-1----:R-:W-:Y:S01]  /*4950*/  FMUL R33, R6, R33 ;  /* 0x0000002106217220 */ /* 0x002fe20000400000 */
[----:B0-----:R-:W-:Y:S02]  /*4960*/  FMUL R32, R117, R138 ;  /* 0x0000008a75207220 */ /* 0x001fe40000400000 */
[----:B------:R-:W0:Y:S03]  /*4970*/  LDC.64 R138, c[0x0][0x248] ;  /* 0x00009200ff8a7b82 */ /* 0x000e260000000a00 */
[----:B------:R-:W1:Y:S01]  /*4980*/  MUFU.RCP R6, R119 ;  /* 0x0000007700067308 */ /* 0x000e620000001000 */
[----:B------:R-:W-:-:S02]  /*4990*/  CS2R R120, SRZ ;  /* 0x0000000000787805 */ /* 0x000fc4000001ff00 */
[----:B------:R-:W-:Y:S01]  /*49a0*/  CS2R R122, SRZ ;  /* 0x00000000007a7805 */ /* 0x000fe2000001ff00 */
[----:B------:R-:W-:-:S05]  /*49b0*/  FMUL R30, R7, R30 ;  /* 0x0000001e071e7220 */ /* 0x000fca0000400000 */
[----:B------:R1:W2:Y:S01]  /*49c0*/  @P5 LDG.E.EL.128 R120, desc[UR8][R4.64] ;  /* 0x0000000804785981 */ /* 0x0002a2000c2e1d00 */
[----:B------:R-:W0:Y:S01]  /*49d0*/  MUFU.RCP R11, R118 ;  /* 0x00000076000b7308 */ /* 0x000e220000001000 */
[----:B-1----:R-:W-:-:S07]  /*49e0*/  FMUL R31, R6, R31 ;  /* 0x0000001f061f7220 */ /* 0x002fce0000400000 */
[----:B------:R-:W1:Y:S01]  /*49f0*/  MUFU.RCP R5, R124 ;  /* 0x0000007c00057308 */ /* 0x000e620000001000 */
[----:B0-----:R-:W-:Y:S02]  /*4a00*/  IMAD.WIDE R6, R162, 0x4, R138 ;  /* 0x00000004a2067825 */ /* 0x001fe400078e028a */
[----:B------:R-:W0:Y:S05]  /*4a10*/  LDC.64 R138, c[0x0][0x268] ;  /* 0x00009a00ff8a7b82 */ /* 0x000e2a0000000a00 */
[----:B------:R-:W1:Y:S01]  /*4a20*/  MUFU.RCP R10, R127 ;  /* 0x0000007f000a7308 */ /* 0x000e620000001000 */
[----:B------:R-:W-:-:S07]  /*4a30*/  FMUL R4, R11, R116 ;  /* 0x000000740b047220 */ /* 0x000fce0000400000 */
[----:B------:R-:W0:Y:S01]  /*4a40*/  MUFU.RCP R136, R136 ;  /* 0x0000008800887308 */ /* 0x000e220000001000 */
[----:B-1----:R-:W-:Y:S01]  /*4a50*/  FMUL R20, R5, R20 ;  /* 0x0000001405147220 */ /* 0x002fe20000400000 */
[----:B------:R-:W-:Y:S02]  /*4a60*/  CS2R R116, SRZ ;  /* 0x0000000000747805 */ /* 0x000fe4000001ff00 */
[----:B------:R-:W-:Y:S01]  /*4a70*/  CS2R R118, SRZ ;  /* 0x0000000000767805 */ /* 0x000fe2000001ff00 */
[----:B------:R-:W-:-:S03]  /*4a80*/  IMAD.IADD R5, R162, 0x1, R50 ;  /* 0x00000001a2057824 */ /* 0x000fc600078e0232 */
[----:B------:R-:W1:Y:S01]  /*4a90*/  MUFU.RCP R126, R126 ;  /* 0x0000007e007e7308 */ /* 0x000e620000001000 */
[----:B------:R-:W-:Y:S01]  /*4aa0*/  VIADD R5, R5, 0xfffffe80 ;  /* 0xfffffe8005057836 */ /* 0x000fe20000000000 */
[----:B------:R1:W3:Y:S06]  /*4ab0*/  @P5 LDG.E.EL.128 R116, desc[UR8][R6.64+-0x200] ;  /* 0xfffe000806745981 */ /* 0x0002ec000c2e1d00 */
[----:B------:R-:W0:Y:S01]  /*4ac0*/  MUFU.RCP R125, R125 ;  /* 0x0000007d007d7308 */ /* 0x000e220000001000 */
[----:B-1----:R-:W-:Y:S01]  /*4ad0*/  FMUL R7, R10, R137 ;  /* 0x000000890a077220 */ /* 0x002fe20000400000 */
[----:B0-----:R-:W-:-:S06]  /*4ae0*/  IMAD.WIDE R10, R5, 0x4, R138 ;  /* 0x00000004050a7825 */ /* 0x001fcc00078e028a */
[----:B------:R0:W-:Y:S08]  /*4af0*/  MUFU.RCP R6, R0 ;  /* 0x0000000000067308 */ /* 0x0001f00000001000 */
[----:B------:R-:W1:Y:S01]  /*4b00*/  MUFU.RCP R75, R75 ;  /* 0x0000004b004b7308 */ /* 0x000e620000001000 */
[----:B0-----:R-:W-:-:S07]  /*4b10*/  FMUL R0, R136, R135 ;  /* 0x0000008788007220 */ /* 0x001fce0000400000 */
[----:B------:R-:W0:Y:S08]  /*4b20*/  MUFU.RCP R136, R133 ;  /* 0x0000008500887308 */ /* 0x000e300000001000 */
[----:B------:R-:W0:Y:S08]  /*4b30*/  MUFU.RCP R5, R131 ;  /* 0x0000008300057308 */ /* 0x000e300000001000 */
[----:B------:R-:W0:Y:S01]  /*4b40*/  MUFU.RCP R130, R130 ;  /* 0x0000008200827308 */ /* 0x000e220000001000 */
[----:B------:R-:W-:Y:S01]  /*4b50*/  FMUL R25, R126, R25 ;  /* 0x000000197e197220 */ /* 0x000fe20000400000 */
[----:B------:R-:W-:-:S06]  /*4b60*/  FMUL R24, R125, R24 ;  /* 0x000000187d187220 */ /* 0x000fcc0000400000 */
[----:B------:R-:W0:Y:S01]  /*4b70*/  MUFU.RCP R70, R70 ;  /* 0x0000004600467308 */ /* 0x000e220000001000 */
[----:B------:R-:W-:Y:S02]  /*4b80*/  CS2R R124, SRZ ;  /* 0x00000000007c7805 */ /* 0x000fe4000001ff00 */
[----:B------:R-:W-:-:S05]  /*4b90*/  CS2R R126, SRZ ;  /* 0x00000000007e7805 */ /* 0x000fca000001ff00 */
[----:B------:R-:W0:Y:S01]  /*4ba0*/  MUFU.RCP R135, R134 ;  /* 0x0000008600877308 */ /* 0x000e220000001000 */
[----:B-1----:R-:W-:Y:S01]  /*4bb0*/  FMUL R34, R75, R34 ;  /* 0x000000224b227220 */ /* 0x002fe20000400000 */
[----:B0-----:R-:W-:Y:S01]  /*4bc0*/  FMUL R159, R136, R159 ;  /* 0x0000009f889f7220 */ /* 0x001fe20000400000 */
[----:B------:R-:W-:Y:S01]  /*4bd0*/  FMUL R6, R6, R129 ;  /* 0x0000008106067220 */ /* 0x000fe20000400000 */
[----:B------:R-:W-:Y:S01]  /*4be0*/  FMUL R5, R5, R128 ;  /* 0x0000008005057220 */ /* 0x000fe20000400000 */
[----:B------:R-:W-:-:S03]  /*4bf0*/  FMUL R161, R130, R161 ;  /* 0x000000a182a17220 */ /* 0x000fc60000400000 */
[----:B------:R-:W0:Y:S01]  /*4c00*/  MUFU.RCP R137, R132 ;  /* 0x0000008400897308 */ /* 0x000e220000001000 */
[----:B------:R-:W-:Y:S01]  /*4c10*/  IMAD.IADD R136, R162, 0x1, R68 ;  /* 0x00000001a2887824 */ /* 0x000fe200078e0244 */
[----:B------:R1:W5:Y:S01]  /*4c20*/  @P4 LDG.E.EL.128 R124, desc[UR8][R10.64] ;  /* 0x000000080a7c4981 */ /* 0x000362000c2e1d00 */
[----:B------:R-:W-:Y:S02]  /*4c30*/  CS2R R128, SRZ ;  /* 0x0000000000807805 */ /* 0x000fe4000001ff00 */
[----:B------:R-:W-:-:S03]  /*4c40*/  CS2R R130, SRZ ;  /* 0x0000000000827805 */ /* 0x000fc6000001ff00 */
[----:B------:R0:W0:Y:S01]  /*4c50*/  MUFU.RCP R75, R35 ;  /* 0x00000023004b7308 */ /* 0x0000220000001000 */
[----:B------:R-:W-:Y:S02]  /*4c60*/  VIADD R136, R136, 0xfffffe40 ;  /* 0xfffffe4088887836 */ /* 0x000fe40000000000 */
[----:B-1----:R-:W-:-:S05]  /*4c70*/  IMAD.WIDE R10, R162, 0x4, R150 ;  /* 0x00000004a20a7825 */ /* 0x002fca00078e0296 */
[----:B------:R-:W1:Y:S01]  /*4c80*/  MUFU.RCP R74, R74 ;  /* 0x0000004a004a7308 */ /* 0x000e620000001000 */
[----:B0-----:R-:W-:Y:S01]  /*4c90*/  FMUL R35, R70, R71 ;  /* 0x0000004746237220 */ /* 0x001fe20000400000 */
[----:B------:R-:W-:Y:S01]  /*4ca0*/  FMUL R160, R135, R160 ;  /* 0x000000a087a07220 */ /* 0x000fe20000400000 */
[----:B------:R0:W5:Y:S01]  /*4cb0*/  @P4 LDG.E.EL.128 R128, desc[UR8][R10.64+-0x600] ;  /* 0xfffa00080a804981 */ /* 0x000162000c2e1d00 */
[----:B------:R-:W-:Y:S02]  /*4cc0*/  CS2R R132, SRZ ;  /* 0x0000000000847805 */ /* 0x000fe4000001ff00 */
[----:B------:R-:W-:Y:S02]  /*4cd0*/  CS2R R134, SRZ ;  /* 0x0000000000867805 */ /* 0x000fe4000001ff00 */
[----:B------:R-:W1:Y:S08]  /*4ce0*/  MUFU.RCP R66, R66 ;  /* 0x0000004200427308 */ /* 0x000e700000001000 */
[----:B------:R-:W1:Y:S01]  /*4cf0*/  MUFU.RCP R51, R51 ;  /* 0x0000003300337308 */ /* 0x000e620000001000 */
[----:B0-----:R-:W-:-:S07]  /*4d00*/  IMAD.WIDE R10, R136, 0x4, R148 ;  /* 0x00000004880a7825 */ /* 0x001fce00078e0294 */
[----:B------:R-:W0:Y:S01]  /*4d10*/  MUFU.RCP R70, R69 ;  /* 0x0000004500467308 */ /* 0x000e220000001000 */
[----:B------:R-:W-:Y:S01]  /*4d20*/  FMUL R2, R137, R2 ;  /* 0x0000000289027220 */ /* 0x000fe20000400000 */
[----:B------:R1:W5:Y:S01]  /*4d30*/  @P1 LDG.E.EL.128 R132, desc[UR8][R10.64] ;  /* 0x000000080a841981 */ /* 0x000362000c2e1d00 */
[----:B------:R-:W-:Y:S02]  /*4d40*/  CS2R R136, SRZ ;  /* 0x0000000000887805 */ /* 0x000fe4000001ff00 */
[----:B------:R-:W-:-:S03]  /*4d50*/  CS2R R138, SRZ ;  /* 0x00000000008a7805 */ /* 0x000fc6000001ff00 */
[----:B------:R-:W4:Y:S01]  /*4d60*/  MUFU.RCP R48, R48 ;  /* 0x0000003000307308 */ /* 0x000f220000001000 */
[----:B------:R-:W-:Y:S01]  /*4d70*/  FMUL R156, R75, R156 ;  /* 0x0000009c4b9c7220 */ /* 0x000fe20000400000 */
[----:B-1----:R-:W-:Y:S01]  /*4d80*/  FMUL R157, R74, R157 ;  /* 0x0000009d4a9d7220 */ /* 0x002fe20000400000 */
[----:B------:R-:W-:Y:S01]  /*4d90*/  IADD3 R71, R176, -0x80, R144 ;  /* 0xffffff80b0477810 */ /* 0x000fe20007ffe090 */
[----:B------:R-:W-:Y:S01]  /*4da0*/  IMAD.WIDE R10, R162, 0x4, R146 ;  /* 0x00000004a20a7825 */ /* 0x000fe200078e0292 */
[----:B------:R-:W1:Y:S03]  /*4db0*/  LDC.64 R74, c[0x0][0x248] ;  /* 0x00009200ff4a7b82 */ /* 0x000e660000000a00 */
[----:B------:R-:W-:Y:S01]  /*4dc0*/  FMUL R155, R66, R155 ;  /* 0x0000009b429b7220 */ /* 0x000fe20000400000 */
[----:B------:R-:W-:Y:S01]  /*4dd0*/  FMUL R188, R51, R188 ;  /* 0x000000bc33bc7220 */ /* 0x000fe20000400000 */
[----:B0-----:R-:W-:Y:S01]  /*4de0*/  FMUL R191, R70, R191 ;  /* 0x000000bf46bf7220 */ /* 0x001fe20000400000 */
[----:B------:R0:W5:Y:S01]  /*4df0*/  @P1 LDG.E.EL.128 R136, desc[UR8][R10.64+-0x700] ;  /* 0xfff900080a881981 */ /* 0x000162000c2e1d00 */
[----:B------:R-:W-:Y:S08]  /*4e00*/  MUFU.RCP R66, R49 ;  /* 0x0000003100427308 */ /* 0x000ff00000001000 */
[----:B------:R-:W1:Y:S01]  /*4e10*/  MUFU.RCP R51, R45 ;  /* 0x0000002d00337308 */ /* 0x000e620000001000 */
[----:B0-----:R-:W-:-:S02]  /*4e20*/  IMAD.WIDE R10, R71, 0x4, R234 ;  /* 0x00000004470a7825 */ /* 0x001fc400078e02ea */
[----:B------:R-:W0:Y:S02]  /*4e30*/  LDC.64 R70, c[0x0][0x268] ;  /* 0x00009a00ff467b82 */ /* 0x000e240000000a00 */
[----:B----4-:R-:W-:-:S03]  /*4e40*/  FMUL R189, R48, R189 ;  /* 0x000000bd30bd7220 */ /* 0x010fc60000400000 */
[----:B------:R-:W4:Y:S08]  /*4e50*/  MUFU.RCP R67, R67 ;  /* 0x0000004300437308 */ /* 0x000f300000001000 */
[----:B------:R-:W1:Y:S01]  /*4e60*/  MUFU.RCP R49, R38 ;  /* 0x0000002600317308 */ /* 0x000e620000001000 */
[----:B------:R-:W-:-:S07]  /*4e70*/  IMAD.IADD R65, R65, 0x1, R144 ;  /* 0x0000000141417824 */ /* 0x000fce00078e0290 */
[----:B------:R-:W4:Y:S01]  /*4e80*/  MUFU.RCP R48, R47 ;  /* 0x0000002f00307308 */ /* 0x000f220000001000 */
[----:B------:R-:W-:Y:S02]  /*4e90*/  CS2R R144, SRZ ;  /* 0x0000000000907805 */ /* 0x000fe4000001ff00 */
[----:B------:R-:W-:-:S05]  /*4ea0*/  CS2R R146, SRZ ;  /* 0x0000000000927805 */ /* 0x000fca000001ff00 */
[----:B------:R-:W0:Y:S01]  /*4eb0*/  MUFU.RCP R37, R37 ;  /* 0x0000002500257308 */ /* 0x000e220000001000 */
[----:B-1----:R-:W-:Y:S01]  /*4ec0*/  FMUL R51, R51, R44 ;  /* 0x0000002c33337220 */ /* 0x002fe20000400000 */
[----:B----4-:R-:W-:Y:S01]  /*4ed0*/  FMUL R154, R67, R154 ;  /* 0x0000009a439a7220 */ /* 0x010fe20000400000 */
[----:B------:R-:W-:Y:S01]  /*4ee0*/  FMUL R44, R49, R36 ;  /* 0x00000024312c7220 */ /* 0x000fe20000400000 */
[----:B------:R-:W-:Y:S01]  /*4ef0*/  IMAD.IADD R36, R176, 0x1, R50 ;  /* 0x00000001b0247824 */ /* 0x000fe200078e0232 */
[----:B------:R1:W4:Y:S01]  /*4f00*/  @P5 LDG.E.EL.128 R144, desc[UR8][R10.64] ;  /* 0x000000080a905981 */ /* 0x000322000c2e1d00 */
[----:B------:R-:W-:Y:S02]  /*4f10*/  CS2R R148, SRZ ;  /* 0x0000000000947805 */ /* 0x000fe4000001ff00 */
[----:B------:R-:W-:Y:S01]  /*4f20*/  CS2R R150, SRZ ;  /* 0x0000000000967805 */ /* 0x000fe2000001ff00 */
[----:B------:R-:W0:Y:S01]  /*4f30*/  MUFU.RCP R67, R64 ;  /* 0x0000004000437308 */ /* 0x000e220000001000 */
[----:B------:R-:W-:Y:S01]  /*4f40*/  FMUL R45, R48, R39 ;  /* 0x00000027302d7220 */ /* 0x000fe20000400000 */
[----:B------:R-:W-:-:S02]  /*4f50*/  VIADD R48, R36, 0xfffffe80 ;  /* 0xfffffe8024307836 */ /* 0x000fc40000000000 */
[----:B-1----:R-:W-:-:S04]  /*4f60*/  IMAD.WIDE R10, R176, 0x4, R74 ;  /* 0x00000004b00a7825 */ /* 0x002fc800078e024a */
[----:B0-----:R-:W-:Y:S01]  /*4f70*/  FMUL R46, R37, R46 ;  /* 0x0000002e252e7220 */ /* 0x001fe20000400000 */
[----:B------:R-:W-:Y:S02]  /*4f80*/  CS2R R36, SRZ ;  /* 0x0000000000247805 */ /* 0x000fe4000001ff00 */
[----:B------:R-:W-:Y:S01]  /*4f90*/  CS2R R38, SRZ ;  /* 0x0000000000267805 */ /* 0x000fe2000001ff00 */
[----:B------:R0:W4:Y:S01]  /*4fa0*/  @P5 LDG.E.EL.128 R148, desc[UR8][R10.64+-0x200] ;  /* 0xfffe00080a945981 */ /* 0x000122000c2e1d00 */
[----:B------:R-:W-:Y:S01]  /*4fb0*/  FMUL R187, R66, R187 ;  /* 0x000000bb42bb7220 */ /* 0x000fe20000400000 */
[----:B------:R-:W-:Y:S02]  /*4fc0*/  FMUL R186, R67, R186 ;  /* 0x000000ba43ba7220 */ /* 0x000fe40000400000 */
[----:B------:R-:W1:Y:S01]  /*4fd0*/  LDC.64 R66, c[0x0][0x270] ;  /* 0x00009c00ff427b82 */ /* 0x000e620000000a00 */
[----:B0-----:R-:W-:-:S05]  /*4fe0*/  IMAD.WIDE R10, R48, 0x4, R70 ;  /* 0x00000004300a7825 */ /* 0x001fca00078e0246 */
[----:B------:R0:W4:Y:S02]  /*4ff0*/  @P4 LDG.E.EL.128 R36, desc[UR8][R10.64] ;  /* 0x000000080a244981 */ /* 0x000124000c2e1d00 */
[----:B0-----:R-:W-:Y:S02]  /*5000*/  IMAD.WIDE R10, R65, 0x4, R234 ;  /* 0x00000004410a7825 */ /* 0x001fe400078e02ea */
[----:B------:R-:W0:Y:S01]  /*5010*/  LDC.64 R234, c[0x0][0x290] ;  /* 0x0000a400ffea7b82 */ /* 0x000e220000000a00 */
[----:B--2---:R-:W-:Y:S02]  /*5020*/  SEL R12, R12, RZ, P5 ;  /* 0x000000ff0c0c7207 */ /* 0x004fe40002800000 */
[----:B------:R-:W-:Y:S01]  /*5030*/  SEL R47, R40, RZ, P5 ;  /* 0x000000ff282f7207 */ /* 0x000fe20002800000 */
[----:B------:R-:W-:Y:S01]  /*5040*/  IMAD.IADD R48, R176, 0x1, R68 ;  /* 0x00000001b0307824 */ /* 0x000fe200078e0244 */
[----:B------:R-:W2:Y:S01]  /*5050*/  MUFU.RCP R73, R73 ;  /* 0x0000004900497308 */ /* 0x000ea20000001000 */
[----:B------:R-:W-:-:S02]  /*5060*/  SEL R14, R14, RZ, P5 ;  /* 0x000000ff0e0e7207 */ /* 0x000fc40002800000 */
[----:B------:R-:W-:Y:S01]  /*5070*/  FADD R64, R12, -R47 ;  /* 0x8000002f0c407221 */ /* 0x000fe20000000000 */
[----:B------:R-:W-:Y:S02]  /*5080*/  SEL R47, R42, RZ, P5 ;  /* 0x000000ff2a2f7207 */ /* 0x000fe40002800000 */
[----:B------:R-:W-:Y:S02]  /*5090*/  SEL R13, R13, RZ, P5 ;  /* 0x000000ff0d0d7207 */ /* 0x000fe40002800000 */
[----:B------:R-:W-:Y:S02]  /*50a0*/  SEL R12, R15, RZ, P5 ;  /* 0x000000ff0f0c7207 */ /* 0x000fe40002800000 */
[----:B------:R-:W-:Y:S02]  /*50b0*/  SEL R40, R41, RZ, P5 ;  /* 0x000000ff29287207 */ /* 0x000fe40002800000 */
[----:B------:R-:W-:Y:S01]  /*50c0*/  SEL R43, R43, RZ, P5 ;  /* 0x000000ff2b2b7207 */ /* 0x000fe20002800000 */
[----:B------:R-:W-:-:S02]  /*50d0*/  VIADD R48, R48, 0xfffffe40 ;  /* 0xfffffe4030307836 */ /* 0x000fc40000000000 */
[----:B------:R-:W-:Y:S01]  /*50e0*/  FADD R47, R14, -R47 ;  /* 0x8000002f0e2f7221 */ /* 0x000fe20000000000 */
[----:B------:R-:W-:Y:S01]  /*50f0*/  FADD R15, R13, -R40 ;  /* 0x800000280d0f7221 */ /* 0x000fe20000000000 */
[----:B------:R-:W-:Y:S01]  /*5100*/  CS2R R40, SRZ ;  /* 0x0000000000287805 */ /* 0x000fe2000001ff00 */
[----:B------:R-:W-:Y:S01]  /*5110*/  FADD R14, R12, -R43 ;  /* 0x8000002b0c0e7221 */ /* 0x000fe20000000000 */
[----:B------:R-:W-:Y:S01]  /*5120*/  CS2R R42, SRZ ;  /* 0x00000000002a7805 */ /* 0x000fe2000001ff00 */
[----:B0-----:R-:W-:Y:S02]  /*5130*/  IMAD.WIDE R48, R48, 0x4, R234 ;  /* 0x0000000430307825 */ /* 0x001fe400078e02ea */
[----:B------:R-:W0:Y:S02]  /*5140*/  LDC.64 R234, c[0x0][0x298] ;  /* 0x0000a600ffea7b82 */ /* 0x000e240000000a00 */
[----:B-1----:R-:W-:-:S04]  /*5150*/  IMAD.WIDE R12, R176, 0x4, R66 ;  /* 0x00000004b00c7825 */ /* 0x002fc800078e0242 */
[----:B--2---:R-:W-:Y:S01]  /*5160*/  FMUL R190, R73, R190 ;  /* 0x000000be49be7220 */ /* 0x004fe20000400000 */
[----:B------:R-:W-:Y:S01]  /*5170*/  SEL R73, R19, RZ, P4 ;  /* 0x000000ff13497207 */ /* 0x000fe20002000000 */
[----:B------:R1:W2:Y:S01]  /*5180*/  @P4 LDG.E.EL.128 R40, desc[UR8][R12.64+-0x600] ;  /* 0xfffa00080c284981 */ /* 0x0002a2000c2e1d00 */
[----:B------:R-:W-:Y:S01]  /*5190*/  IMAD.IADD R50, R180, 0x1, R50 ;  /* 0x00000001b4327824 */ /* 0x000fe200078e0232 */
[----:B------:R-:W-:Y:S01]  /*51a0*/  SEL R17, R17, RZ, P4 ;  /* 0x000000ff11117207 */ /* 0x000fe20002000000 */
[----:B-1----:R-:W-:Y:S01]  /*51b0*/  FMUL R12, R44, R15 ;  /* 0x0000000f2c0c7220 */ /* 0x002fe20000400000 */
[----:B------:R-:W-:Y:S01]  /*51c0*/  FMUL R15, R51, R64 ;  /* 0x00000040330f7220 */ /* 0x000fe20000400000 */
[----:B---3--:R-:W-:Y:S01]  /*51d0*/  SEL R64, R55, RZ, P4 ;  /* 0x000000ff37407207 */ /* 0x008fe20002000000 */
[----:B------:R-:W-:Y:S01]  /*51e0*/  FMUL R13, R45, R14 ;  /* 0x0000000e2d0d7220 */ /* 0x000fe20000400000 */
[----:B------:R-:W-:-:S03]  /*51f0*/  FMUL R14, R46, R47 ;  /* 0x0000002f2e0e7220 */ /* 0x000fc60000400000 */
[----:B------:R-:W-:Y:S01]  /*5200*/  FADD R73, R73, -R64 ;  /* 0x8000004049497221 */ /* 0x000fe20000000000 */
[----:B------:R-:W-:Y:S02]  /*5210*/  SEL R64, R53, RZ, P4 ;  /* 0x000000ff35407207 */ /* 0x000fe40002000000 */
[----:B------:R-:W-:Y:S02]  /*5220*/  CS2R R44, SRZ ;  /* 0x00000000002c7805 */ /* 0x000fe4000001ff00 */
[----:B------:R-:W-:Y:S01]  /*5230*/  CS2R R46, SRZ ;  /* 0x00000000002e7805 */ /* 0x000fe2000001ff00 */
[----:B------:R-:W-:Y:S01]  /*5240*/  VIADD R50, R50, 0xfffffe80 ;  /* 0xfffffe8032327836 */ /* 0x000fe20000000000 */
[----:B------:R-:W-:Y:S01]  /*5250*/  SEL R69, R18, RZ, P4 ;  /* 0x000000ff12457207 */ /* 0x000fe20002000000 */
[----:B------:R-:W-:Y:S01]  /*5260*/  FADD R17, R17, -R64 ;  /* 0x8000004011117221 */ /* 0x000fe20000000000 */
[----:B------:R-:W-:Y:S01]  /*5270*/  SEL R54, R54, RZ, P4 ;  /* 0x000000ff36367207 */ /* 0x000fe20002000000 */
[----:B------:R-:W1:Y:S01]  /*5280*/  MUFU.RCP R65, R57 ;  /* 0x0000003900417308 */ /* 0x000e620000001000 */
[----:B------:R3:W2:Y:S01]  /*5290*/  @P1 LDG.E.EL.128 R44, desc[UR8][R48.64] ;  /* 0x00000008302c1981 */ /* 0x0006a2000c2e1d00 */
[----:B------:R-:W-:Y:S01]  /*52a0*/  IMAD.WIDE R18, R50, 0x4, R70 ;  /* 0x0000000432127825 */ /* 0x000fe200078e0246 */
[----:B------:R-:W-:-:S03]  /*52b0*/  CS2R R50, SRZ ;  /* 0x0000000000327805 */ /* 0x000fc6000001ff00 */
[----:B------:R-:W-:Y:S02]  /*52c0*/  FADD R69, R69, -R54 ;  /* 0x8000003645457221 */ /* 0x000fe40000000000 */
[----:B------:R1:W1:Y:S01]  /*52d0*/  MUFU.RCP R64, R56 ;  /* 0x0000003800407308 */ /* 0x0002620000001000 */
[----:B0-----:R-:W-:Y:S01]  /*52e0*/  IMAD.WIDE R54, R176, 0x4, R234 ;  /* 0x00000004b0367825 */ /* 0x001fe200078e02ea */
[----:B------:R-:W-:Y:S02]  /*52f0*/  SEL R16, R16, RZ, P4 ;  /* 0x000000ff10107207 */ /* 0x000fe40002000000 */
[----:B---3--:R-:W-:Y:S02]  /*5300*/  CS2R R48, SRZ ;  /* 0x0000000000307805 */ /* 0x008fe4000001ff00 */
[----:B------:R-:W-:-:S04]  /*5310*/  SEL R53, R52, RZ, P4 ;  /* 0x000000ff34357207 */ /* 0x000fc80002000000 */
[----:B------:R0:W3:Y:S01]  /*5320*/  @P1 LDG.E.EL.128 R48, desc[UR8][R54.64+-0x700] ;  /* 0xfff9000836301981 */ /* 0x0000e2000c2e1d00 */
[----:B------:R-:W-:Y:S01]  /*5330*/  FADD R16, R16, -R53 ;  /* 0x8000003510107221 */ /* 0x000fe20000000000 */
[----:B------:R-:W-:Y:S01]  /*5340*/  CS2R R52, SRZ ;  /* 0x0000000000347805 */ /* 0x000fe2000001ff00 */
[----:B-1----:R-:W-:Y:S01]  /*5350*/  FMUL R65, R65, R58 ;  /* 0x0000003a41417220 */ /* 0x002fe20000400000 */
[----:B------:R-:W-:Y:S02]  /*5360*/  CS2R R56, SRZ ;  /* 0x0000000000387805 */ /* 0x000fe4000001ff00 */
[----:B0-----:R-:W-:Y:S01]  /*5370*/  CS2R R54, SRZ ;  /* 0x0000000000367805 */ /* 0x001fe2000001ff00 */
[----:B------:R-:W-:Y:S01]  /*5380*/  FMUL R64, R64, R59 ;  /* 0x0000003b40407220 */ /* 0x000fe20000400000 */
[----:B------:R-:W-:-:S04]  /*5390*/  CS2R R58, SRZ ;  /* 0x00000000003a7805 */ /* 0x000fc8000001ff00 */
[----:B------:R0:W2:Y:S01]  /*53a0*/  @P5 LDG.E.EL.128 R52, desc[UR8][R10.64] ;  /* 0x000000080a345981 */ /* 0x0000a2000c2e1d00 */
[----:B------:R-:W-:Y:S01]  /*53b0*/  FMUL R16, R65, R16 ;  /* 0x0000001041107220 */ /* 0x000fe20000400000 */
[----:B------:R-:W-:Y:S01]  /*53c0*/  FMUL R17, R64, R17 ;  /* 0x0000001140117220 */ /* 0x000fe20000400000 */
[----:B------:R-:W-:Y:S01]  /*53d0*/  CS2R R64, SRZ ;  /* 0x0000000000407805 */ /* 0x000fe2000001ff00 */
[----:B0-----:R-:W-:-:S05]  /*53e0*/  IMAD.WIDE R10, R180, 0x4, R74 ;  /* 0x00000004b40a7825 */ /* 0x001fca00078e024a */
[----:B------:R0:W2:Y:S01]  /*53f0*/  @P5 LDG.E.EL.128 R56, desc[UR8][R10.64+-0x200] ;  /* 0xfffe00080a385981 */ /* 0x0000a2000c2e1d00 */
[----:B------:R-:W1:Y:S01]  /*5400*/  MUFU.RCP R61, R61 ;  /* 0x0000003d003d7308 */ /* 0x000e620000001000 */
[----:B0-----:R-:W-:Y:S01]  /*5410*/  IMAD.WIDE R10, R180, 0x4, R66 ;  /* 0x00000004b40a7825 */ /* 0x001fe200078e0242 */
[----:B------:R-:W-:-:S06]  /*5420*/  CS2R R66, SRZ ;  /* 0x0000000000427805 */ /* 0x000fcc000001ff00 */
[----:B------:R-:W0:Y:S01]  /*5430*/  MUFU.RCP R74, R62 ;  /* 0x0000003e004a7308 */ /* 0x000e220000001000 */
[----:B------:R1:W2:Y:S02]  /*5440*/  @P4 LDG.E.EL.128 R64, desc[UR8][R10.64+-0x600] ;  /* 0xfffa00080a404981 */ /* 0x0002a4000c2e1d00 */
[----:B-1----:R-:W1:Y:S01]  /*5450*/  LDC.64 R10, c[0x0][0x290] ;  /* 0x0000a400ff0a7b82 */ /* 0x002e620000000a00 */
[----:B------:R-:W-:Y:S01]  /*5460*/  FMUL R70, R61, R60 ;  /* 0x0000003c3d467220 */ /* 0x000fe20000400000 */
[----:B0-----:R-:W-:Y:S01]  /*5470*/  FMUL R74, R74, R63 ;  /* 0x0000003f4a4a7220 */ /* 0x001fe20000400000 */
[----:B------:R-:W-:Y:S01]  /*5480*/  IMAD.IADD R68, R180, 0x1, R68 ;  /* 0x00000001b4447824 */ /* 0x000fe200078e0244 */
[----:B------:R-:W-:Y:S02]  /*5490*/  CS2R R60, SRZ ;  /* 0x00000000003c7805 */ /* 0x000fe4000001ff00 */
[----:B------:R-:W-:Y:S01]  /*54a0*/  CS2R R62, SRZ ;  /* 0x00000000003e7805 */ /* 0x000fe2000001ff00 */
[----:B------:R-:W0:Y:S01]  /*54b0*/  MUFU.RCP R72, R72 ;  /* 0x0000004800487308 */ /* 0x000e220000001000 */
[----:B------:R-:W-:-:S04]  /*54c0*/  VIADD R68, R68, 0xfffffe40 ;  /* 0xfffffe4044447836 */ /* 0x000fc80000000000 */
[----:B------:R0:W2:Y:S02]  /*54d0*/  @P4 LDG.E.EL.128 R60, desc[UR8][R18.64] ;  /* 0x00000008123c4981 */ /* 0x0000a4000c2e1d00 */
[----:B0-----:R-:W-:Y:S01]  /*54e0*/  FMUL R18, R70, R69 ;  /* 0x0000004546127220 */ /* 0x001fe20000400000 */
[----:B------:R-:W-:Y:S01]  /*54f0*/  CS2R R70, SRZ ;  /* 0x0000000000467805 */ /* 0x000fe2000001ff00 */
[----:B-1----:R-:W-:Y:S01]  /*5500*/  IMAD.WIDE R10, R68, 0x4, R10 ;  /* 0x00000004440a7825 */ /* 0x002fe200078e020a */
[----:B------:R-:W-:-:S03]  /*5510*/  CS2R R68, SRZ ;  /* 0x0000000000447805 */ /* 0x000fc6000001ff00 */
[----:B------:R-:W-:Y:S01]  /*5520*/  FMUL R19, R74, R73 ;  /* 0x000000494a137220 */ /* 0x000fe20000400000 */
[----:B------:R-:W-:Y:S01]  /*5530*/  FMUL R179, R72, R179 ;  /* 0x000000b348b37220 */ /* 0x000fe20000400000 */
[----:B------:R-:W-:Y:S01]  /*5540*/  CS2R R72, SRZ ;  /* 0x0000000000487805 */ /* 0x000fe2000001ff00 */
[----:B------:R0:W2:Y:S01]  /*5550*/  @P1 LDG.E.EL.128 R68, desc[UR8][R10.64] ;  /* 0x000000080a441981 */ /* 0x0000a2000c2e1d00 */
[----:B------:R-:W-:Y:S01]  /*5560*/  CS2R R74, SRZ ;  /* 0x00000000004a7805 */ /* 0x000fe2000001ff00 */
[----:B------:R-:W-:Y:S01]  /*5570*/  MUFU.RCP R220, R78 ;  /* 0x0000004e00dc7308 */ /* 0x000fe20000001000 */
[----:B0-----:R-:W-:Y:S02]  /*5580*/  IMAD.WIDE R10, R180, 0x4, R234 ;  /* 0x00000004b40a7825 */ /* 0x001fe400078e02ea */
[----:B------:R-:W0:Y:S05]  /*5590*/  LDC.64 R234, c[0x0][0x258] ;  /* 0x00009600ffea7b82 */ /* 0x000e2a0000000a00 */
[----:B------:R-:W1:Y:S01]  /*55a0*/  MUFU.RCP R79, R79 ;  /* 0x0000004f004f7308 */ /* 0x000e620000001000 */
[----:B------:R1:W2:Y:S07]  /*55b0*/  @P1 LDG.E.EL.128 R72, desc[UR8][R10.64+-0x700] ;  /* 0xfff900080a481981 */ /* 0x0002ae000c2e1d00 */
[----:B------:R-:W5:Y:S08]  /*55c0*/  MUFU.RCP R78, R83 ;  /* 0x00000053004e7308 */ /* 0x000f700000001000 */
[----:B-1----:R-:W1:Y:S08]  /*55d0*/  MUFU.RCP R10, R81 ;  /* 0x00000051000a7308 */ /* 0x002e700000001000 */
[----:B------:R-:W0:Y:S01]  /*55e0*/  MUFU.RCP R11, R82 ;  /* 0x00000052000b7308 */ /* 0x000e220000001000 */
[----:B------:R-:W-:-:S07]  /*55f0*/  FMUL R184, R79, R184 ;  /* 0x000000b84fb87220 */ /* 0x000fce0000400000 */
[----:B------:R-:W-:Y:S01]  /*5600*/  MUFU.RCP R81, R87 ;  /* 0x0000005700517308 */ /* 0x000fe20000001000 */
[----:B-----5:R-:W-:-:S07]  /*5610*/  FMUL R21, R78, R21 ;  /* 0x000000154e157220 */ /* 0x020fce0000400000 */
[----:B------:R-:W5:Y:S08]  /*5620*/  MUFU.RCP R82, R89 ;  /* 0x0000005900527308 */ /* 0x000f700000001000 */
[----:B------:R-:W4:Y:S01]  /*5630*/  MUFU.RCP R83, R90 ;  /* 0x0000005a00537308 */ /* 0x000f220000001000 */
[----:B-1----:R-:W-:Y:S01]  /*5640*/  FMUL R183, R10, R183 ;  /* 0x000000b70ab77220 */ /* 0x002fe20000400000 */
[----:B0-----:R-:W-:Y:S01]  /*5650*/  FMUL R185, R11, R185 ;  /* 0x000000b90bb97220 */ /* 0x001fe20000400000 */
[----:B------:R-:W-:Y:S01]  /*5660*/  CS2R R78, SRZ ;  /* 0x00000000004e7805 */ /* 0x000fe2000001ff00 */
[----:B------:R-:W-:-:S04]  /*5670*/  IMAD.WIDE R10, R180, 0x4, R234 ;  /* 0x00000004b40a7825 */ /* 0x000fc800078e02ea */
[----:B------:R-:W0:Y:S08]  /*5680*/  MUFU.RCP R219, R86 ;  /* 0x0000005600db7308 */ /* 0x000e300000001000 */
[----:B------:R-:W1:Y:S08]  /*5690*/  MUFU.RCP R174, R174 ;  /* 0x000000ae00ae7308 */ /* 0x000e700000001000 */
[----:B------:R-:W0:Y:S08]  /*56a0*/  MUFU.RCP R86, R172 ;  /* 0x000000ac00567308 */ /* 0x000e300000001000 */
[----:B------:R-:W0:Y:S08]  /*56b0*/  MUFU.RCP R87, R173 ;  /* 0x000000ad00577308 */ /* 0x000e300000001000 */
[----:B------:R-:W0:Y:S08]  /*56c0*/  MUFU.RCP R198, R198 ;  /* 0x000000c600c67308 */ /* 0x000e300000001000 */
[----:B------:R-:W0:Y:S08]  /*56d0*/  MUFU.RCP R89, R77 ;  /* 0x0000004d00597308 */ /* 0x000e300000001000 */
[----:B------:R0:W1:Y:S01]  /*56e0*/  MUFU.RCP R172, R76 ;  /* 0x0000004c00ac7308 */ /* 0x0000620000001000 */
[----:B-----5:R-:W-:Y:S01]  /*56f0*/  FMUL R194, R82, R194 ;  /* 0x000000c252c27220 */ /* 0x020fe20000400000 */
[----:B----4-:R-:W-:Y:S01]  /*5700*/  FMUL R195, R83, R195 ;  /* 0x000000c353c37220 */ /* 0x010fe20000400000 */
[----:B0-----:R-:W-:-:S05]  /*5710*/  CS2R R76, SRZ ;  /* 0x00000000004c7805 */ /* 0x001fca000001ff00 */
[----:B------:R0:W-:Y:S01]  /*5720*/  MUFU.RCP R90, R178 ;  /* 0x000000b2005a7308 */ /* 0x0001e20000001000 */
[----:B------:R-:W-:Y:S01]  /*5730*/  CS2R R82, SRZ ;  /* 0x0000000000527805 */ /* 0x000fe2000001ff00 */
[----:B------:R4:W5:Y:S06]  /*5740*/  @P5 LDG.E.EL.128 R76, desc[UR8][R10.64+-0x200] ;  /* 0xfffe00080a4c5981 */ /* 0x00096c000c2e1d00 */
[----:B------:R-:W-:Y:S01]  /*5750*/  MUFU.RCP R173, R27 ;  /* 0x0000001b00ad7308 */ /* 0x000fe20000001000 */
[----:B0-----:R-:W-:Y:S01]  /*5760*/  FMUL R178, R220, R199 ;  /* 0x000000c7dcb27220 */ /* 0x001fe20000400000 */
[----:B------:R-:W-:Y:S01]  /*5770*/  FMUL R8, R219, R8 ;  /* 0x00000008db087220 */ /* 0x000fe20000400000 */
[----:B----4-:R-:W-:-:S05]  /*5780*/  FMUL R10, R81, R80 ;  /* 0x00000050510a7220 */ /* 0x010fca0000400000 */
[----:B------:R0:W-:Y:S01]  /*5790*/  MUFU.RCP R199, R26 ;  /* 0x0000001a00c77308 */ /* 0x0001e20000001000 */
[----:B------:R-:W-:Y:S01]  /*57a0*/  CS2R R80, SRZ ;  /* 0x0000000000507805 */ /* 0x000fe2000001ff00 */
[----:B-1----:R-:W-:Y:S01]  /*57b0*/  FMUL R182, R174, R182 ;  /* 0x000000b6aeb67220 */ /* 0x002fe20000400000 */
[----:B------:R-:W-:Y:S01]  /*57c0*/  FMUL R193, R86, R193 ;  /* 0x000000c156c17220 */ /* 0x000fe20000400000 */
[----:B------:R-:W-:Y:S01]  /*57d0*/  FMUL R181, R87, R181 ;  /* 0x000000b557b57220 */ /* 0x000fe20000400000 */
[----:B0-----:R-:W-:-:S03]  /*57e0*/  IMAD.WIDE R26, R176, 0x4, R234 ;  /* 0x00000004b01a7825 */ /* 0x001fc600078e02ea */
[----:B------:R-:W-:Y:S01]  /*57f0*/  MUFU.RCP R219, R85 ;  /* 0x0000005500db7308 */ /* 0x000fe20000001000 */
[----:B------:R-:W-:Y:S01]  /*5800*/  CS2R R86, SRZ ;  /* 0x0000000000567805 */ /* 0x000fe2000001ff00 */
[----:B------:R-:W-:Y:S01]  /*5810*/  FMUL R11, R198, R29 ;  /* 0x0000001dc60b7220 */ /* 0x000fe20000400000 */
[----:B------:R0:W4:Y:S05]  /*5820*/  @P5 LDG.E.EL.128 R80, desc[UR8][R26.64+-0x200] ;  /* 0xfffe00081a505981 */ /* 0x00012a000c2e1d00 */
[----:B------:R1:W-:Y:S01]  /*5830*/  MUFU.RCP R174, R84 ;  /* 0x0000005400ae7308 */ /* 0x0003e20000001000 */
[----:B0-----:R-:W-:-:S07]  /*5840*/  IMAD.WIDE R26, R162, 0x4, R234 ;  /* 0x00000004a21a7825 */ /* 0x001fce00078e02ea */
[----:B------:R-:W0:Y:S01]  /*5850*/  MUFU.RCP R198, R97 ;  /* 0x0000006100c67308 */ /* 0x000e220000001000 */
[----:B-1----:R-:W-:-:S06]  /*5860*/  CS2R R84, SRZ ;  /* 0x0000000000547805 */ /* 0x002fcc000001ff00 */
[----:B------:R1:W2:Y:S01]  /*5870*/  @P5 LDG.E.EL.128 R84, desc[UR8][R26.64+-0x200] ;  /* 0xfffe00081a545981 */ /* 0x0002a2000c2e1d00 */
[----:B------:R-:W0:Y:S01]  /*5880*/  MUFU.RCP R91, R91 ;  /* 0x0000005b005b7308 */ /* 0x000e220000001000 */
[----:B-1----:R-:W-:Y:S01]  /*5890*/  FMUL R26, R89, R28 ;  /* 0x0000001c591a7220 */ /* 0x002fe20000400000 */
[----:B------:R-:W-:Y:S02]  /*58a0*/  IMAD.WIDE R28, R163, 0x4, R234 ;  /* 0x00000004a31c7825 */ /* 0x000fe400078e02ea */
[----:B------:R-:W1:Y:S02]  /*58b0*/  LDC.64 R234, c[0x0][0x260] ;  /* 0x00009800ffea7b82 */ /* 0x000e640000000a00 */
[----:B------:R-:W-:Y:S01]  /*58c0*/  FMUL R27, R172, R169 ;  /* 0x000000a9ac1b7220 */ /* 0x000fe20000400000 */
[----:B0-----:R-:W-:Y:S01]  /*58d0*/  FMUL R192, R198, R192 ;  /* 0x000000c0c6c07220 */ /* 0x001fe20000400000 */
[----:B------:R-:W-:Y:S01]  /*58e0*/  MUFU.RCP R169, R94 ;  /* 0x0000005e00a97308 */ /* 0x000fe20000001000 */
[----:B------:R-:W-:Y:S01]  /*58f0*/  FMUL R196, R91, R196 ;  /* 0x000000c45bc47220 */ /* 0x000fe20000400000 */
[----:B------:R-:W-:-:S06]  /*5900*/  FMUL R158, R90, R158 ;  /* 0x0000009e5a9e7220 */ /* 0x000fcc0000400000 */
[----:B------:R-:W-:Y:S01]  /*5910*/  MUFU.RCP R198, R98 ;  /* 0x0000006200c67308 */ /* 0x000fe20000001000 */
[----:B------:R-:W-:-:S07]  /*5920*/  CS2R R90, SRZ ;  /* 0x00000000005a7805 */ /* 0x000fce000001ff00 */
[----:B------:R-:W0:Y:S08]  /*5930*/  MUFU.RCP R220, R96 ;  /* 0x0000006000dc7308 */ /* 0x000e300000001000 */
[----:B------:R0:W-:Y:S08]  /*5940*/  MUFU.RCP R226, R88 ;  /* 0x0000005800e27308 */ /* 0x0001f00000001000 */
[----:B------:R1:W3:Y:S01]  /*5950*/  MUFU.RCP R172, R92 ;  /* 0x0000005c00ac7308 */ /* 0x0002e20000001000 */
[----:B0-----:R-:W-:Y:S01]  /*5960*/  CS2R R88, SRZ ;  /* 0x0000000000587805 */ /* 0x001fe2000001ff00 */
[----:B-1----:R-:W-:Y:S01]  /*5970*/  IMAD.WIDE R96, R180, 0x4, R234 ;  /* 0x00000004b4607825 */ /* 0x002fe200078e02ea */
[----:B------:R-:W-:-:S04]  /*5980*/  SEL R104, R104, RZ, P1 ;  /* 0x000000ff68687207 */ /* 0x000fc80000800000 */
[----:B------:R0:W4:Y:S01]  /*5990*/  @P5 LDG.E.EL.128 R88, desc[UR8][R28.64+-0x200] ;  /* 0xfffe00081c585981 */ /* 0x000122000c2e1d00 */
[----:B------:R-:W-:Y:S01]  /*59a0*/  SEL R105, R105, RZ, P1 ;  /* 0x000000ff69697207 */ /* 0x000fe20000800000 */
[----:B------:R-:W-:Y:S01]  /*59b0*/  FMUL R152, R174, R152 ;  /* 0x00000098ae987220 */ /* 0x000fe20000400000 */
[----:B------:R-:W-:Y:S01]  /*59c0*/  FMUL R174, R220, R99 ;  /* 0x00000063dcae7220 */ /* 0x000fe20000400000 */
[----:B0-----:R-:W-:Y:S01]  /*59d0*/  FMUL R28, R173, R95 ;  /* 0x0000005fad1c7220 */ /* 0x001fe20000400000 */
[----:B------:R-:W-:Y:S01]  /*59e0*/  FMUL R29, R199, R93 ;  /* 0x0000005dc71d7220 */ /* 0x000fe20000400000 */
[----:B------:R-:W-:Y:S01]  /*59f0*/  FMUL R173, R169, R108 ;  /* 0x0000006ca9ad7220 */ /* 0x000fe20000400000 */
[----:B------:R-:W-:Y:S02]  /*5a00*/  CS2R R92, SRZ ;  /* 0x00000000005c7805 */ /* 0x000fe4000001ff00 */
[----:B------:R-:W-:Y:S01]  /*5a10*/  CS2R R94, SRZ ;  /* 0x00000000005e7805 */ /* 0x000fe2000001ff00 */
[----:B------:R-:W-:Y:S01]  /*5a20*/  FMUL R169, R198, R113 ;  /* 0x00000071c6a97220 */ /* 0x000fe20000400000 */
[----:B------:R-:W-:-:S02]  /*5a30*/  SEL R113, R100, RZ, P1 ;  /* 0x000000ff64717207 */ /* 0x000fc40000800000 */
[----:B------:R-:W-:Y:S02]  /*5a40*/  SEL R198, R101, RZ, P1 ;  /* 0x000000ff65c67207 */ /* 0x000fe40000800000 */
[----:B------:R-:W-:Y:S02]  /*5a50*/  CS2R R100, SRZ ;  /* 0x0000000000647805 */ /* 0x000fe4000001ff00 */
[----:B------:R-:W-:Y:S01]  /*5a60*/  SEL R220, R103, RZ, P1 ;  /* 0x000000ff67dc7207 */ /* 0x000fe20000800000 */
[----:B------:R0:W4:Y:S01]  /*5a70*/  @P5 LDG.E.EL.128 R92, desc[UR8][R96.64+-0x200] ;  /* 0xfffe0008605c5981 */ /* 0x000122000c2e1d00 */
[----:B------:R-:W-:Y:S01]  /*5a80*/  SEL R199, R102, RZ, P1 ;  /* 0x000000ff66c77207 */ /* 0x000fe20000800000 */
[----:B------:R-:W-:Y:S01]  /*5a90*/  FADD R113, R104, -R113 ;  /* 0x8000007168717221 */ /* 0x000fe20000000000 */
[----:B------:R-:W-:Y:S01]  /*5aa0*/  FADD R198, R105, -R198 ;  /* 0x800000c669c67221 */ /* 0x000fe20000000000 */
[----:B------:R-:W-:Y:S01]  /*5ab0*/  CS2R R102, SRZ ;  /* 0x0000000000667805 */ /* 0x000fe2000001ff00 */
[----:B---3--:R-:W-:Y:S01]  /*5ac0*/  FMUL R172, R172, R109 ;  /* 0x0000006dacac7220 */ /* 0x008fe20000400000 */
[----:B------:R-:W-:-:S02]  /*5ad0*/  CS2R R98, SRZ ;  /* 0x0000000000627805 */ /* 0x000fc4000001ff00 */
[----:B------:R-:W-:Y:S01]  /*5ae0*/  SEL R107, R107, RZ, P1 ;  /* 0x000000ff6b6b7207 */ /* 0x000fe20000800000 */
[--C-:B------:R-:W-:Y:S01]  /*5af0*/  IMAD.WIDE R104, R162, 0x4, R234.reuse ;  /* 0x00000004a2687825 */ /* 0x100fe200078e02ea */
[----:B------:R-:W-:Y:S02]  /*5b00*/  SEL R106, R106, RZ, P1 ;  /* 0x000000ff6a6a7207 */ /* 0x000fe40000800000 */
[----:B0-----:R-:W-:Y:S01]  /*5b10*/  CS2R R96, SRZ ;  /* 0x0000000000607805 */ /* 0x001fe2000001ff00 */
[----:B------:R-:W-:-:S04]  /*5b20*/  IMAD.WIDE R108, R176, 0x4, R234 ;  /* 0x00000004b06c7825 */ /* 0x000fc800078e02ea */
[----:B------:R-:W-:Y:S01]  /*5b30*/  FADD R220, R107, -R220 ;  /* 0x800000dc6bdc7221 */ /* 0x000fe20000000000 */
[----:B------:R0:W3:Y:S01]  /*5b40*/  @P5 LDG.E.EL.128 R100, desc[UR8][R104.64+-0x200] ;  /* 0xfffe000868645981 */ /* 0x0000e2000c2e1d00 */
[----:B------:R-:W-:Y:S01]  /*5b50*/  FADD R199, R106, -R199 ;  /* 0x800000c76ac77221 */ /* 0x000fe20000000000 */
[----:B------:R-:W-:Y:S02]  /*5b60*/  CS2R R106, SRZ ;  /* 0x00000000006a7805 */ /* 0x000fe4000001ff00 */
[----:B------:R1:W3:Y:S01]  /*5b70*/  @P5 LDG.E.EL.128 R96, desc[UR8][R108.64+-0x200] ;  /* 0xfffe00086c605981 */ /* 0x0002e2000c2e1d00 */
[----:B0-----:R-:W-:Y:S01]  /*5b80*/  CS2R R104, SRZ ;  /* 0x0000000000687805 */ /* 0x001fe2000001ff00 */
[----:B-1----:R-:W-:Y:S02]  /*5b90*/  IMAD.WIDE R108, R163, 0x4, R234 ;  /* 0x00000004a36c7825 */ /* 0x002fe400078e02ea */
[----:B------:R-:W0:Y:S03]  /*5ba0*/  LDC.64 R234, c[0x0][0x280] ;  /* 0x0000a000ffea7b82 */ /* 0x000e260000000a00 */
[----:B------:R1:W3:Y:S01]  /*5bb0*/  @P5 LDG.E.EL.128 R104, desc[UR8][R108.64+-0x200] ;  /* 0xfffe00086c685981 */ /* 0x0002e2000c2e1d00 */
[----:B------:R-:W-:Y:S01]  /*5bc0*/  FADD R171, R111, -R171 ;  /* 0x800000ab6fab7221 */ /* 0x000fe20000000000 */
[----:B------:R-:W-:Y:S01]  /*5bd0*/  FADD R170, R170, -R110 ;  /* 0x8000006eaaaa7221 */ /* 0x000fe20000000000 */
[----:B------:R-:W-:Y:S01]  /*5be0*/  FMUL R174, R174, R113 ;  /* 0x00000071aeae7220 */ /* 0x000fe20000400000 */
[----:B------:R-:W-:Y:S01]  /*5bf0*/  FADD R165, R165, -R112 ;  /* 0x80000070a5a57221 */ /* 0x000fe20000000000 */
[----:B------:R-:W-:-:S02]  /*5c00*/  CS2R R110, SRZ ;  /* 0x00000000006e7805 */ /* 0x000fc4000001ff00 */
[----:B-1----:R-:W-:Y:S01]  /*5c10*/  CS2R R108, SRZ ;  /* 0x00000000006c7805 */ /* 0x002fe2000001ff00 */
[----:B------:R-:W-:Y:S01]  /*5c20*/  FADD R164, R115, -R164 ;  /* 0x800000a473a47221 */ /* 0x000fe20000000000 */
[----:B------:R-:W-:Y:S01]  /*5c30*/  FADD R175, R114, -R175 ;  /* 0x800000af72af7221 */ /* 0x000fe20000000000 */
[----:B------:R-:W-:Y:S01]  /*5c40*/  FADD R177, R177, -R141 ;  /* 0x8000008db1b17221 */ /* 0x000fe20000000000 */
[----:B------:R-:W-:Y:S01]  /*5c50*/  FADD R166, R140, -R166 ;  /* 0x800000a68ca67221 */ /* 0x000fe20000000000 */
[----:B------:R-:W-:Y:S01]  /*5c60*/  CS2R R114, SRZ ;  /* 0x0000000000727805 */ /* 0x000fe2000001ff00 */
[----:B0-----:R-:W-:-:S05]  /*5c70*/  IMAD.WIDE R112, R180, 0x4, R234 ;  /* 0x00000004b4707825 */ /* 0x001fca00078e02ea */
[----:B------:R0:W3:Y:S01]  /*5c80*/  @P4 LDG.E.EL.128 R108, desc[UR8][R112.64+-0x600] ;  /* 0xfffa0008706c4981 */ /* 0x0000e2000c2e1d00 */
[----:B------:R-:W-:-:S04]  /*5c90*/  IMAD.WIDE R140, R176, 0x4, R234 ;  /* 0x00000004b08c7825 */ /* 0x000fc800078e02ea */
[----:B------:R-:W-:Y:S01]  /*5ca0*/  FMUL R173, R173, R198 ;  /* 0x000000c6adad7220 */ /* 0x000fe20000400000 */
[----:B------:R-:W-:Y:S01]  /*5cb0*/  FADD R167, R167, -R197 ;  /* 0x800000c5a7a77221 */ /* 0x000fe20000000000 */
[----:B0-----:R-:W-:Y:S02]  /*5cc0*/  CS2R R112, SRZ ;  /* 0x0000000000707805 */ /* 0x001fe4000001ff00 */
[----:B------:R-:W-:Y:S02]  /*5cd0*/  SEL R120, R120, RZ, P5 ;  /* 0x000000ff78787207 */ /* 0x000fe40002800000 */
[----:B------:R-:W-:Y:S02]  /*5ce0*/  SEL R121, R121, RZ, P5 ;  /* 0x000000ff79797207 */ /* 0x000fe40002800000 */
[----:B------:R-:W-:Y:S01]  /*5cf0*/  SEL R197, R116, RZ, P5 ;  /* 0x000000ff74c57207 */ /* 0x000fe20002800000 */
[----:B------:R0:W3:Y:S01]  /*5d00*/  @P4 LDG.E.EL.128 R112, desc[UR8][R140.64+-0x600] ;  /* 0xfffa00088c704981 */ /* 0x0000e2000c2e1d00 */
[----:B------:R-:W-:-:S02]  /*5d10*/  SEL R198, R117, RZ, P5 ;  /* 0x000000ff75c67207 */ /* 0x000fc40002800000 */
[----:B------:R-:W-:Y:S01]  /*5d20*/  SEL R122, R122, RZ, P5 ;  /* 0x000000ff7a7a7207 */ /* 0x000fe20002800000 */
[----:B------:R-:W-:Y:S01]  /*5d30*/  FMUL R169, R169, R220 ;  /* 0x000000dca9a97220 */ /* 0x000fe20000400000 */
[----:B------:R-:W-:Y:S01]  /*5d40*/  FADD R197, R120, -R197 ;  /* 0x800000c578c57221 */ /* 0x000fe20000000000 */
[----:B0-----:R-:W-:Y:S01]  /*5d50*/  SEL R141, R118, RZ, P5 ;  /* 0x000000ff768d7207 */ /* 0x001fe20002800000 */
[----:B------:R-:W-:Y:S01]  /*5d60*/  FADD R198, R121, -R198 ;  /* 0x800000c679c67221 */ /* 0x000fe20000000000 */
[----:B------:R-:W-:-:S04]  /*5d70*/  IMAD.WIDE R120, R162, 0x4, R234 ;  /* 0x00000004a2787825 */ /* 0x000fc800078e02ea */
[----:B------:R-:W-:Y:S01]  /*5d80*/  FADD R220, R122, -R141 ;  /* 0x8000008d7adc7221 */ /* 0x000fe20000000000 */
[----:B------:R-:W-:Y:S02]  /*5d90*/  IMAD.WIDE R140, R163, 0x4, R234 ;  /* 0x00000004a38c7825 */ /* 0x000fe400078e02ea */
[----:B------:R-:W0:Y:S01]  /*5da0*/  LDC.64 R234, c[0x0][0x288] ;  /* 0x0000a200ffea7b82 */ /* 0x000e220000000a00 */
[----:B------:R-:W-:Y:S02]  /*5db0*/  SEL R123, R123, RZ, P5 ;  /* 0x000000ff7b7b7207 */ /* 0x000fe40002800000 */
[----:B------:R-:W-:Y:S02]  /*5dc0*/  SEL R116, R119, RZ, P5 ;  /* 0x000000ff77747207 */ /* 0x000fe40002800000 */
[----:B------:R-:W-:-:S03]  /*5dd0*/  CS2R R118, SRZ ;  /* 0x0000000000767805 */ /* 0x000fc6000001ff00 */
[----:B------:R-:W-:Y:S01]  /*5de0*/  FADD R123, R123, -R116 ;  /* 0x800000747b7b7221 */ /* 0x000fe20000000000 */
[----:B------:R-:W-:Y:S01]  /*5df0*/  CS2R R116, SRZ ;  /* 0x0000000000747805 */ /* 0x000fe2000001ff00 */
[----:B------:R-:W-:Y:S02]  /*5e00*/  FMUL R172, R172, R199 ;  /* 0x000000c7acac7220 */ /* 0x000fe40000400000 */
[----:B------:R-:W-:Y:S01]  /*5e10*/  FMUL R186, R186, R123 ;  /* 0x0000007bbaba7220 */ /* 0x000fe20000400000 */
[----:B------:R-:W-:Y:S02]  /*5e20*/  CS2R R122, SRZ ;  /* 0x00000000007a7805 */ /* 0x000fe4000001ff00 */
[----:B------:R1:W3:Y:S01]  /*5e30*/  @P4 LDG.E.EL.128 R116, desc[UR8][R120.64+-0x600] ;  /* 0xfffa000878744981 */ /* 0x0002e2000c2e1d00 */
[----:B------:R-:W-:Y:S01]  /*5e40*/  FMUL R189, R189, R197 ;  /* 0x000000c5bdbd7220 */ /* 0x000fe20000400000 */
[----:B------:R-:W-:Y:S02]  /*5e50*/  SEL R199, R130, RZ, P4 ;  /* 0x000000ff82c77207 */ /* 0x000fe40002000000 */
[----:B------:R-:W-:-:S02]  /*5e60*/  SEL R124, R124, RZ, P4 ;  /* 0x000000ff7c7c7207 */ /* 0x000fc40002000000 */
[----:B------:R-:W-:Y:S02]  /*5e70*/  SEL R125, R125, RZ, P4 ;  /* 0x000000ff7d7d7207 */ /* 0x000fe40002000000 */
[----:B------:R-:W-:Y:S02]  /*5e80*/  SEL R126, R126, RZ, P4 ;  /* 0x000000ff7e7e7207 */ /* 0x000fe40002000000 */
[----:B-1----:R-:W-:Y:S02]  /*5e90*/  CS2R R120, SRZ ;  /* 0x0000000000787805 */ /* 0x002fe4000001ff00 */
[----:B------:R-:W-:Y:S02]  /*5ea0*/  SEL R130, R129, RZ, P4 ;  /* 0x000000ff81827207 */ /* 0x000fe40002000000 */
[----:B------:R-:W-:Y:S01]  /*5eb0*/  SEL R197, R128, RZ, P4 ;  /* 0x000000ff80c57207 */ /* 0x000fe20002000000 */
[----:B------:R-:W-:Y:S01]  /*5ec0*/  FMUL R188, R188, R198 ;  /* 0x000000c6bcbc7220 */ /* 0x000fe20000400000 */
[----:B------:R-:W-:Y:S01]  /*5ed0*/  SEL R198, R127, RZ, P4 ;  /* 0x000000ff7fc67207 */ /* 0x000fe20002000000 */
[----:B------:R1:W3:Y:S01]  /*5ee0*/  @P4 LDG.E.EL.128 R120, desc[UR8][R140.64+-0x600] ;  /* 0xfffa00088c784981 */ /* 0x0002e2000c2e1d00 */
[----:B------:R-:W-:Y:S01]  /*5ef0*/  FADD R130, R125, -R130 ;  /* 0x800000827d827221 */ /* 0x000fe20000000000 */
[----:B------:R-:W-:Y:S01]  /*5f00*/  FADD R197, R124, -R197 ;  /* 0x800000c57cc57221 */ /* 0x000fe20000000000 */
[----:B------:R-:W-:-:S02]  /*5f10*/  CS2R R124, SRZ ;  /* 0x00000000007c7805 */ /* 0x000fc4000001ff00 */
[----:B------:R-:W-:Y:S01]  /*5f20*/  SEL R131, R131, RZ, P4 ;  /* 0x000000ff83837207 */ /* 0x000fe20002000000 */
[----:B0-----:R-:W-:-:S04]  /*5f30*/  IMAD.WIDE R128, R180, 0x4, R234 ;  /* 0x00000004b4807825 */ /* 0x001fc800078e02ea */
[----:B-1----:R-:W-:Y:S01]  /*5f40*/  FADD R141, R126, -R199 ;  /* 0x800000c77e8d7221 */ /* 0x002fe20000000000 */
[----:B------:R-:W-:Y:S01]  /*5f50*/  CS2R R126, SRZ ;  /* 0x00000000007e7805 */ /* 0x000fe2000001ff00 */
[----:B------:R-:W-:Y:S01]  /*5f60*/  FADD R198, R198, -R131 ;  /* 0x80000083c6c67221 */ /* 0x000fe20000000000 */
[----:B------:R-:W-:Y:S01]  /*5f70*/  FMUL R195, R195, R130 ;  /* 0x00000082c3c37220 */ /* 0x000fe20000400000 */
[----:B------:R-:W-:Y:S01]  /*5f80*/  FMUL R196, R196, R141 ;  /* 0x0000008dc4c47220 */ /* 0x000fe20000400000 */
[----:B------:R-:W-:Y:S02]  /*5f90*/  CS2R R130, SRZ ;  /* 0x0000000000827805 */ /* 0x000fe4000001ff00 */
[----:B------:R-:W-:Y:S01]  /*5fa0*/  SEL R199, R136, RZ, P1 ;  /* 0x000000ff88c77207 */ /* 0x000fe20000800000 */
[----:B------:R0:W3:Y:S01]  /*5fb0*/  @P4 LDG.E.EL.128 R124, desc[UR8][R128.64+-0x600] ;  /* 0xfffa0008807c4981 */ /* 0x0000e2000c2e1d00 */
[----:B------:R-:W-:Y:S01]  /*5fc0*/  IMAD.WIDE R140, R176, 0x4, R234 ;  /* 0x00000004b08c7825 */ /* 0x000fe200078e02ea */
[----:B------:R-:W-:-:S02]  /*5fd0*/  SEL R135, R135, RZ, P1 ;  /* 0x000000ff87877207 */ /* 0x000fc40000800000 */
[----:B------:R-:W-:Y:S01]  /*5fe0*/  SEL R136, R139, RZ, P1 ;  /* 0x000000ff8b887207 */ /* 0x000fe20000800000 */
[----:B------:R-:W-:Y:S01]  /*5ff0*/  FMUL R193, R193, R198 ;  /* 0x000000c6c1c17220 */ /* 0x000fe20000400000 */
[----:B0-----:R-:W-:Y:S02]  /*6000*/  CS2R R128, SRZ ;  /* 0x0000000000807805 */ /* 0x001fe4000001ff00 */
[----:B------:R-:W-:Y:S01]  /*6010*/  SEL R198, R137, RZ, P1 ;  /* 0x000000ff89c67207 */ /* 0x000fe20000800000 */
[----:B------:R-:W-:Y:S01]  /*6020*/  FADD R139, R135, -R136 ;  /* 0x80000088878b7221 */ /* 0x000fe20000000000 */
[--C-:B------:R-:W-:Y:S02]  /*6030*/  IMAD.WIDE R136, R162, 0x4, R234.reuse ;  /* 0x00000004a2887825 */ /* 0x100fe400078e02ea */
[----:B------:R0:W3:Y:S01]  /*6040*/  @P4 LDG.E.EL.128 R128, desc[UR8][R140.64+-0x600] ;  /* 0xfffa00088c804981 */ /* 0x0000e2000c2e1d00 */
[----:B------:R-:W-:Y:S02]  /*6050*/  SEL R132, R132, RZ, P1 ;  /* 0x000000ff84847207 */ /* 0x000fe40000800000 */
[----:B------:R-:W-:Y:S01]  /*6060*/  SEL R133, R133, RZ, P1 ;  /* 0x000000ff85857207 */ /* 0x000fe20000800000 */
[----:B0-----:R-:W-:-:S02]  /*6070*/  IMAD.WIDE R140, R163, 0x4, R234 ;  /* 0x00000004a38c7825 */ /* 0x001fc400078e02ea */
[----:B------:R-:W0:Y:S02]  /*6080*/  LDC.64 R234, c[0x0][0x2a8] ;  /* 0x0000aa00ffea7b82 */ /* 0x000e240000000a00 */
[----:B------:R-:W-:Y:S01]  /*6090*/  FMUL R194, R194, R197 ;  /* 0x000000c5c2c27220 */ /* 0x000fe20000400000 */
[----:B------:R-:W-:Y:S01]  /*60a0*/  FADD R199, R132, -R199 ;  /* 0x800000c784c77221 */ /* 0x000fe20000000000 */
[----:B------:R-:W-:Y:S01]  /*60b0*/  FADD R198, R133, -R198 ;  /* 0x800000c685c67221 */ /* 0x000fe20000000000 */
[----:B------:R-:W-:Y:S02]  /*60c0*/  SEL R197, R134, RZ, P1 ;  /* 0x000000ff86c57207 */ /* 0x000fe40000800000 */
[----:B------:R-:W-:Y:S02]  /*60d0*/  CS2R R132, SRZ ;  /* 0x0000000000847805 */ /* 0x000fe4000001ff00 */
[----:B------:R-:W-:Y:S01]  /*60e0*/  CS2R R134, SRZ ;  /* 0x0000000000867805 */ /* 0x000fe2000001ff00 */
[----:B------:R-:W-:Y:S01]  /*60f0*/  FMUL R187, R187, R220 ;  /* 0x000000dcbbbb7220 */ /* 0x000fe20000400000 */
[----:B------:R-:W-:-:S02]  /*6100*/  SEL R138, R138, RZ, P1 ;  /* 0x000000ff8a8a7207 */ /* 0x000fc40000800000 */
[----:B--2---:R-:W-:Y:S01]  /*6110*/  SEL R220, R43, RZ, P4 ;  /* 0x000000ff2bdc7207 */ /* 0x004fe20002000000 */
[----:B------:R-:W-:Y:S01]  /*6120*/  FMUL R198, R152, R198 ;  /* 0x000000c698c67220 */ /* 0x000fe20000400000 */
[----:B------:R-:W-:Y:S02]  /*6130*/  SEL R43, R42, RZ, P4 ;  /* 0x000000ff2a2b7207 */ /* 0x000fe40002000000 */
[----:B------:R-:W-:Y:S02]  /*6140*/  SEL R39, R39, RZ, P4 ;  /* 0x000000ff27277207 */ /* 0x000fe40002000000 */
[----:B------:R-:W-:Y:S01]  /*6150*/  SEL R230, R41, RZ, P4 ;  /* 0x000000ff29e67207 */ /* 0x000fe20002000000 */
[----:B------:R-:W-:Y:S01]  /*6160*/  FMUL R143, R219, R143 ;  /* 0x0000008fdb8f7220 */ /* 0x000fe20000400000 */
[----:B------:R-:W-:Y:S01]  /*6170*/  SEL R42, R60, RZ, P4 ;  /* 0x000000ff3c2a7207 */ /* 0x000fe20002000000 */
[----:B------:R1:W2:Y:S01]  /*6180*/  @P4 LDG.E.EL.128 R132, desc[UR8][R136.64+-0x600] ;  /* 0xfffa000888844981 */ /* 0x0002a2000c2e1d00 */
[----:B------:R-:W-:Y:S01]  /*6190*/  SEL R152, R151, RZ, P5 ;  /* 0x000000ff97987207 */ /* 0x000fe20002800000 */
[----:B------:R-:W-:Y:S01]  /*61a0*/  FADD R197, R197, -R138 ;  /* 0x8000008ac5c57221 */ /* 0x000fe20000000000 */
[----:B------:R-:W-:Y:S01]  /*61b0*/  SEL R60, R62, RZ, P4 ;  /* 0x000000ff3e3c7207 */ /* 0x000fe20002000000 */
[----:B------:R-:W-:Y:S01]  /*61c0*/  FMUL R192, R192, R139 ;  /* 0x0000008bc0c07220 */ /* 0x000fe20000400000 */
[----:B------:R-:W-:-:S02]  /*61d0*/  SEL R41, R66, RZ, P4 ;  /* 0x000000ff42297207 */ /* 0x000fc40002000000 */
[----:B------:R-:W-:Y:S02]  /*61e0*/  CS2R R138, SRZ ;  /* 0x00000000008a7805 */ /* 0x000fe4000001ff00 */
[----:B------:R-:W-:Y:S02]  /*61f0*/  SEL R151, R148, RZ, P5 ;  /* 0x000000ff94977207 */ /* 0x000fe40002800000 */
[----:B------:R-:W-:Y:S02]  /*6200*/  SEL R147, R147, RZ, P5 ;  /* 0x000000ff93937207 */ /* 0x000fe40002800000 */
[----:B-1----:R-:W-:Y:S02]  /*6210*/  CS2R R136, SRZ ;  /* 0x0000000000887805 */ /* 0x002fe4000001ff00 */
[----:B------:R-:W-:Y:S02]  /*6220*/  SEL R144, R144, RZ, P5 ;  /* 0x000000ff90907207 */ /* 0x000fe40002800000 */
[----:B------:R-:W-:-:S02]  /*6230*/  SEL R145, R145, RZ, P5 ;  /* 0x000000ff91917207 */ /* 0x000fc40002800000 */
[----:B------:R-:W-:Y:S02]  /*6240*/  SEL R146, R146, RZ, P5 ;  /* 0x000000ff92927207 */ /* 0x000fe40002800000 */
[----:B------:R-:W-:Y:S02]  /*6250*/  SEL R148, R149, RZ, P5 ;  /* 0x000000ff95947207 */ /* 0x000fe40002800000 */
[----:B------:R-:W-:Y:S01]  /*6260*/  SEL R219, R150, RZ, P5 ;  /* 0x000000ff96db7207 */ /* 0x000fe20002800000 */
[----:B------:R-:W-:Y:S01]  /*6270*/  FADD R220, R39, -R220 ;  /* 0x800000dc27dc7221 */ /* 0x000fe20000000000 */
[----:B------:R-:W-:Y:S01]  /*6280*/  FMUL R153, R226, R153 ;  /* 0x00000099e2997220 */ /* 0x000fe20000400000 */
[----:B------:R-:W-:Y:S01]  /*6290*/  SEL R39, R40, RZ, P4 ;  /* 0x000000ff28277207 */ /* 0x000fe20002000000 */
[----:B------:R-:W-:Y:S01]  /*62a0*/  FADD R60, R60, -R41 ;  /* 0x800000293c3c7221 */ /* 0x000fe20000000000 */
[----:B------:R-:W-:Y:S01]  /*62b0*/  FADD R200, R202, -R200 ;  /* 0x800000c8cac87221 */ /* 0x000fe20000000000 */
[----:B------:R-:W1:Y:S01]  /*62c0*/  LDC.64 R40, c[0x0][0x2b0] ;  /* 0x0000ac00ff287b82 */ /* 0x000e620000000a00 */
[----:B------:R-:W-:Y:S01]  /*62d0*/  FADD R202, R147, -R152 ;  /* 0x8000009893ca7221 */ /* 0x000fe20000000000 */
[----:B------:R-:W-:Y:S01]  /*62e0*/  FADD R151, R144, -R151 ;  /* 0x8000009790977221 */ /* 0x000fe20000000000 */
[----:B------:R-:W-:Y:S01]  /*62f0*/  FADD R150, R145, -R148 ;  /* 0x8000009491967221 */ /* 0x000fe20000000000 */
[----:B------:R-:W-:Y:S01]  /*6300*/  FADD R219, R146, -R219 ;  /* 0x800000db92db7221 */ /* 0x000fe20000000000 */
[----:B------:R5:W2:Y:S01]  /*6310*/  @P4 LDG.E.EL.128 R136, desc[UR8][R140.64+-0x600] ;  /* 0xfffa00088c884981 */ /* 0x000aa2000c2e1d00 */
[----:B------:R-:W-:Y:S01]  /*6320*/  FMUL R199, R143, R199 ;  /* 0x000000c78fc77220 */ /* 0x000fe20000400000 */
[----:B------:R-:W-:Y:S01]  /*6330*/  FADD R201, R201, -R142 ;  /* 0x8000008ec9c97221 */ /* 0x000fe20000000000 */
[----:B------:R-:W-:-:S02]  /*6340*/  CS2R R144, SRZ ;  /* 0x0000000000907805 */ /* 0x000fc4000001ff00 */
[----:B------:R-:W-:Y:S01]  /*6350*/  CS2R R146, SRZ ;  /* 0x0000000000927805 */ /* 0x000fe2000001ff00 */
[----:B------:R-:W-:Y:S01]  /*6360*/  FMUL R197, R153, R197 ;  /* 0x000000c599c57220 */ /* 0x000fe20000400000 */
[----:B------:R-:W-:Y:S01]  /*6370*/  CS2R R142, SRZ ;  /* 0x00000000008e7805 */ /* 0x000fe2000001ff00 */
[----:B0-----:R-:W-:Y:S01]  /*6380*/  IMAD.WIDE R148, R176, 0x4, R234 ;  /* 0x00000004b0947825 */ /* 0x001fe200078e02ea */
[----:B-----5:R-:W-:-:S03]  /*6390*/  CS2R R140, SRZ ;  /* 0x00000000008c7805 */ /* 0x020fc6000001ff00 */
[----:B------:R-:W-:-:S04]  /*63a0*/  IMAD.WIDE R152, R180, 0x4, R234 ;  /* 0x00000004b4987825 */ /* 0x000fc800078e02ea */
[----:B------:R-:W-:Y:S01]  /*63b0*/  FMUL R191, R191, R202 ;  /* 0x000000cabfbf7220 */ /* 0x000fe20000400000 */
[----:B------:R-:W-:Y:S01]  /*63c0*/  FMUL R202, R154, R219 ;  /* 0x000000db9aca7220 */ /* 0x000fe20000400000 */
[----:B------:R-:W-:Y:S01]  /*63d0*/  SEL R36, R36, RZ, P4 ;  /* 0x000000ff24247207 */ /* 0x000fe20002000000 */
[----:B------:R0:W5:Y:S01]  /*63e0*/  @P1 LDG.E.EL.128 R144, desc[UR8][R148.64+-0x700] ;  /* 0xfff9000894901981 */ /* 0x000162000c2e1d00 */
[----:B------:R-:W-:Y:S01]  /*63f0*/  FMUL R219, R155, R150 ;  /* 0x000000969bdb7220 */ /* 0x000fe20000400000 */
[----:B------:R-:W-:Y:S01]  /*6400*/  FMUL R190, R190, R151 ;  /* 0x00000097bebe7220 */ /* 0x000fe20000400000 */
[----:B------:R-:W-:Y:S01]  /*6410*/  CS2R R150, SRZ ;  /* 0x0000000000967805 */ /* 0x000fe2000001ff00 */
[----:B------:R4:W2:Y:S01]  /*6420*/  @P1 LDG.E.EL.128 R140, desc[UR8][R152.64+-0x700] ;  /* 0xfff90008988c1981 */ /* 0x0008a2000c2e1d00 */
[----:B------:R-:W-:Y:S01]  /*6430*/  SEL R38, R38, RZ, P4 ;  /* 0x000000ff26267207 */ /* 0x000fe20002000000 */
[----:B------:R-:W-:Y:S01]  /*6440*/  FADD R36, R36, -R39 ;  /* 0x8000002724247221 */ /* 0x000fe20000000000 */
[----:B------:R-:W-:-:S02]  /*6450*/  SEL R37, R37, RZ, P4 ;  /* 0x000000ff25257207 */ /* 0x000fc40002000000 */
[----:B0-----:R-:W-:Y:S01]  /*6460*/  CS2R R148, SRZ ;  /* 0x0000000000947805 */ /* 0x001fe2000001ff00 */
[----:B----4-:R-:W-:-:S04]  /*6470*/  IMAD.WIDE R152, R162, 0x4, R234 ;  /* 0x00000004a2987825 */ /* 0x010fc800078e02ea */
[----:B------:R-:W-:Y:S01]  /*6480*/  FADD R226, R38, -R43 ;  /* 0x8000002b26e27221 */ /* 0x000fe20000000000 */
[----:B------:R-:W-:Y:S01]  /*6490*/  CS2R R154, SRZ ;  /* 0x00000000009a7805 */ /* 0x000fe2000001ff00 */
[----:B------:R-:W-:Y:S01]  /*64a0*/  FADD R230, R37, -R230 ;  /* 0x800000e625e67221 */ /* 0x000fe20000000000 */
[----:B------:R-:W-:Y:S01]  /*64b0*/  FMUL R185, R185, R36 ;  /* 0x00000024b9b97220 */ /* 0x000fe20000400000 */
[----:B------:R0:W4:Y:S01]  /*64c0*/  @P1 LDG.E.EL.128 R148, desc[UR8][R152.64+-0x700] ;  /* 0xfff9000898941981 */ /* 0x000122000c2e1d00 */
[----:B------:R-:W-:Y:S01]  /*64d0*/  IMAD.WIDE R38, R163, 0x4, R234 ;  /* 0x00000004a3267825 */ /* 0x000fe200078e02ea */
[----:B------:R-:W-:Y:S02]  /*64e0*/  SEL R43, R63, RZ, P4 ;  /* 0x000000ff3f2b7207 */ /* 0x000fe40002000000 */
[----:B------:R-:W-:Y:S02]  /*64f0*/  SEL R36, R67, RZ, P4 ;  /* 0x000000ff43247207 */ /* 0x000fe40002000000 */
[----:B------:R-:W-:-:S02]  /*6500*/  SEL R37, R64, RZ, P4 ;  /* 0x000000ff40257207 */ /* 0x000fc40002000000 */
[----:B0-----:R-:W-:Y:S01]  /*6510*/  CS2R R152, SRZ ;  /* 0x0000000000987805 */ /* 0x001fe2000001ff00 */
[----:B------:R-:W-:Y:S02]  /*6520*/  FADD R43, R43, -R36 ;  /* 0x800000242b2b7221 */ /* 0x000fe40000000000 */
[----:B------:R-:W-:Y:S01]  /*6530*/  FADD R42, R42, -R37 ;  /* 0x800000252a2a7221 */ /* 0x000fe20000000000 */
[----:B------:R-:W-:Y:S01]  /*6540*/  CS2R R36, SRZ ;  /* 0x0000000000247805 */ /* 0x000fe2000001ff00 */
[----:B-1----:R-:W-:Y:S01]  /*6550*/  IMAD.WIDE R40, R180, 0x4, R40 ;  /* 0x00000004b4287825 */ /* 0x002fe200078e0228 */
[----:B------:R0:W4:Y:S02]  /*6560*/  @P1 LDG.E.EL.128 R152, desc[UR8][R38.64+-0x700] ;  /* 0xfff9000826981981 */ /* 0x000124000c2e1d00 */
[----:B0-----:R-:W-:-:S06]  /*6570*/  CS2R R38, SRZ ;  /* 0x0000000000267805 */ /* 0x001fcc000001ff00 */
[----:B------:R0:W4:Y:S01]  /*6580*/  @P1 LDG.E.EL.128 R36, desc[UR8][R40.64+-0x700] ;  /* 0xfff9000828241981 */ /* 0x000122000c2e1d00 */
[----:B------:R-:W-:Y:S01]  /*6590*/  SEL R66, R55, RZ, P5 ;  /* 0x000000ff37427207 */ /* 0x000fe20002800000 */
[----:B------:R-:W-:Y:S01]  /*65a0*/  FMUL R179, R179, R42 ;  /* 0x0000002ab3b37220 */ /* 0x000fe20000400000 */
[----:B------:R-:W-:Y:S02]  /*65b0*/  SEL R42, R73, RZ, P1 ;  /* 0x000000ff492a7207 */ /* 0x000fe40000800000 */
[----:B------:R-:W-:Y:S02]  /*65c0*/  SEL R55, R72, RZ, P1 ;  /* 0x000000ff48377207 */ /* 0x000fe40000800000 */
[----:B------:R-:W-:Y:S01]  /*65d0*/  SEL R68, R68, RZ, P1 ;  /* 0x000000ff44447207 */ /* 0x000fe20000800000 */
[----:B------:R-:W1:Y:S01]  /*65e0*/  LDC.64 R72, c[0x0][0x2b0] ;  /* 0x0000ac00ff487b82 */ /* 0x000e620000000a00 */
[----:B------:R-:W-:Y:S01]  /*65f0*/  SEL R62, R52, RZ, P5 ;  /* 0x000000ff343e7207 */ /* 0x000fe20002800000 */
[----:B------:R-:W-:Y:S01]  /*6600*/  IMAD.MOV.U32 R52, RZ, RZ, R236 ;  /* 0x000000ffff347224 */ /* 0x000fe200078e00ec */
[----:B------:R-:W-:Y:S01]  /*6610*/  SEL R64, R54, RZ, P5 ;  /* 0x000000ff36407207 */ /* 0x000fe20002800000 */
[----:B0-----:R-:W-:Y:S01]  /*6620*/  FADD R40, R68, -R55 ;  /* 0x8000003744287221 */ /* 0x001fe20000000000 */
[----:B------:R-:W-:Y:S01]  /*6630*/  SEL R63, R53, RZ, P5 ;  /* 0x000000ff353f7207 */ /* 0x000fe20002800000 */
[----:B------:R-:W-:Y:S01]  /*6640*/  @!P6 FMUL R22, R22, 16777216 ;  /* 0x4b8000001616e820 */ /* 0x000fe20000400000 */
[----:B------:R-:W-:Y:S01]  /*6650*/  SEL R67, R56, RZ, P5 ;  /* 0x000000ff38437207 */ /* 0x000fe20002800000 */
[----:B------:R-:W-:Y:S01]  /*6660*/  @!P6 FMUL R23, R23, 16777216 ;  /* 0x4b8000001717e820 */ /* 0x000fe20000400000 */
[----:B------:R-:W-:Y:S01]  /*6670*/  SEL R234, R57, RZ, P5 ;  /* 0x000000ff39ea7207 */ /* 0x000fe20002800000 */
[----:B------:R-:W0:Y:S01]  /*6680*/  LDC.64 R54, c[0x0][0x2c0] ;  /* 0x0000b000ff367b82 */ /* 0x000e220000000a00 */
[----:B------:R-:W-:-:S02]  /*6690*/  SEL R235, R58, RZ, P5 ;  /* 0x000000ff3aeb7207 */ /* 0x000fc40002800000 */
[----:B------:R-:W-:Y:S02]  /*66a0*/  SEL R236, R59, RZ, P5 ;  /* 0x000000ff3bec7207 */ /* 0x000fe40002800000 */
[----:B------:R-:W-:Y:S02]  /*66b0*/  SEL R76, R76, RZ, P5 ;  /* 0x000000ff4c4c7207 */ /* 0x000fe40002800000 */
[----:B------:R-:W-:Y:S01]  /*66c0*/  SEL R77, R77, RZ, P5 ;  /* 0x000000ff4d4d7207 */ /* 0x000fe20002800000 */
[----:B------:R-:W0:Y:S01]  /*66d0*/  LDC.64 R56, c[0x0][0x2d0] ;  /* 0x0000b400ff387b82 */ /* 0x000e220000000a00 */
[----:B------:R-:W-:Y:S02]  /*66e0*/  SEL R78, R78, RZ, P5 ;  /* 0x000000ff4e4e7207 */ /* 0x000fe40002800000 */
[----:B------:R-:W-:Y:S02]  /*66f0*/  SEL R79, R79, RZ, P5 ;  /* 0x000000ff4f4f7207 */ /* 0x000fe40002800000 */
[----:B------:R-:W-:-:S02]  /*6700*/  SEL R80, R80, RZ, P5 ;  /* 0x000000ff50507207 */ /* 0x000fc40002800000 */
[----:B------:R-:W-:Y:S01]  /*6710*/  SEL R81, R81, RZ, P5 ;  /* 0x000000ff51517207 */ /* 0x000fe20002800000 */
[----:B------:R-:W0:Y:S01]  /*6720*/  LDC.64 R58, c[0x0][0x2d8] ;  /* 0x0000b600ff3a7b82 */ /* 0x000e220000000a00 */
        /* <DEDUP_REMOVED lines=14> */
[----:B---3--:R-:W-:Y:S02]  /*6810*/  SEL R96, R96, RZ, P5 ;  /* 0x000000ff60607207 */ /* 0x008fe40002800000 */
        /* <DEDUP_REMOVED lines=11> */
[C---:B------:R-:W-:Y:S02]  /*68d0*/  ISETP.GE.AND P5, PT, R180.reuse, 0x80, PT ;  /* 0x00000080b400780c */ /* 0x040fe40003fa6270 */
[----:B------:R-:W-:Y:S01]  /*68e0*/  ISETP.GT.AND P6, PT, R180, 0x1bf, PT ;  /* 0x000001bfb400780c */ /* 0x000fe20003fc4270 */
[----:B------:R-:W-:Y:S01]  /*68f0*/  IMAD.MOV.U32 R180, RZ, RZ, R52 ;  /* 0x000000ffffb47224 */ /* 0x000fe200078e0034 */
[----:B------:R-:W-:-:S02]  /*6900*/  SEL R53, R61, RZ, P4 ;  /* 0x000000ff3d357207 */ /* 0x000fc40002000000 */
[----:B------:R-:W-:Y:S02]  /*6910*/  SEL R52, R65, RZ, P4 ;  /* 0x000000ff41347207 */ /* 0x000fe40002000000 */
[----:B------:R-:W-:-:S03]  /*6920*/  SEL R69, R69, RZ, P1 ;  /* 0x000000ff45457207 */ /* 0x000fc60000800000 */
[----:B------:R-:W-:-:S04]  /*6930*/  FADD R53, R53, -R52 ;  /* 0x8000003435357221 */ /* 0x000fc80000000000 */
[----:B------:R-:W-:Y:S01]  /*6940*/  FMUL R178, R178, R53 ;  /* 0x00000035b2b27220 */ /* 0x000fe20000400000 */
[----:B------:R-:W-:Y:S01]  /*6950*/  FADD R53, R69, -R42 ;  /* 0x8000002a45357221 */ /* 0x000fe20000000000 */
[----:B------:R-:W-:Y:S01]  /*6960*/  FMUL R183, R183, R43 ;  /* 0x0000002bb7b77220 */ /* 0x000fe20000400000 */
[----:B------:R-:W-:Y:S01]  /*6970*/  FMUL R181, R181, R40 ;  /* 0x00000028b5b57220 */ /* 0x000fe20000400000 */
[----:B------:R-:W-:Y:S01]  /*6980*/  CS2R R40, SRZ ;  /* 0x0000000000287805 */ /* 0x000fe2000001ff00 */
[----:B------:R-:W-:Y:S01]  /*6990*/  FMUL R182, R182, R53 ;  /* 0x00000035b6b67220 */ /* 0x000fe20000400000 */
[----:B------:R-:W-:Y:S01]  /*69a0*/  CS2R R42, SRZ ;  /* 0x00000000002a7805 */ /* 0x000fe2000001ff00 */
[----:B-1----:R-:W-:-:S05]  /*69b0*/  IMAD.WIDE R52, R176, 0x4, R72 ;  /* 0x00000004b0347825 */ /* 0x002fca00078e0248 */
[----:B------:R0:W3:Y:S02]  /*69c0*/  @P1 LDG.E.EL.128 R40, desc[UR8][R52.64+-0x700] ;  /* 0xfff9000834281981 */ /* 0x0000e4000c2e1d00 */
[----:B0-----:R-:W-:-:S04]  /*69d0*/  IMAD.WIDE R52, R168, 0x4, R54 ;  /* 0x00000004a8347825 */ /* 0x001fc800078e0236 */
[C---:B------:R-:W-:Y:S01]  /*69e0*/  IMAD.WIDE R54, R168.reuse, 0x4, R56 ;  /* 0x00000004a8367825 */ /* 0x040fe200078e0238 */
[----:B------:R0:W3:Y:S03]  /*69f0*/  LDG.E.EL R65, desc[UR8][R52.64] ;  /* 0x0000000834417981 */ /* 0x0000e6000c2e1900 */
[----:B------:R-:W-:Y:S01]  /*6a00*/  IMAD.WIDE R56, R168, 0x4, R58 ;  /* 0x00000004a8387825 */ /* 0x000fe200078e023a */
[----:B------:R1:W3:Y:S03]  /*6a10*/  LDG.E.EL R68, desc[UR8][R54.64] ;  /* 0x0000000836447981 */ /* 0x0002e6000c2e1900 */
[----:B------:R-:W-:Y:S01]  /*6a20*/  IMAD.WIDE R58, R162, 0x4, R72 ;  /* 0x00000004a23a7825 */ /* 0x000fe200078e0248 */
[----:B------:R1:W3:Y:S01]  /*6a30*/  LDG.E.EL R69, desc[UR8][R56.64] ;  /* 0x0000000838457981 */ /* 0x0002e2000c2e1900 */
[----:B0-----:R-:W-:-:S02]  /*6a40*/  CS2R R52, SRZ ;  /* 0x0000000000347805 */ /* 0x001fc4000001ff00 */
[----:B-1----:R-:W-:Y:S01]  /*6a50*/  CS2R R54, SRZ ;  /* 0x0000000000367805 */ /* 0x002fe2000001ff00 */
[----:B------:R-:W-:Y:S01]  /*6a60*/  FMUL R184, R184, R60 ;  /* 0x0000003cb8b87220 */ /* 0x000fe20000400000 */
[----:B------:R-:W-:Y:S01]  /*6a70*/  IMAD.WIDE R60, R163, 0x4, R72 ;  /* 0x00000004a33c7825 */ /* 0x000fe200078e0248 */
[----:B------:R-:W-:-:S03]  /*6a80*/  CS2R R56, SRZ ;  /* 0x0000000000387805 */ /* 0x000fc6000001ff00 */
[----:B------:R0:W3:Y:S02]  /*6a90*/  @P1 LDG.E.EL.128 R52, desc[UR8][R58.64+-0x700] ;  /* 0xfff900083a341981 */ /* 0x0000e4000c2e1d00 */
[----:B0-----:R-:W-:-:S06]  /*6aa0*/  CS2R R58, SRZ ;  /* 0x00000000003a7805 */ /* 0x001fcc000001ff00 */
[----:B------:R0:W3:Y:S01]  /*6ab0*/  @P1 LDG.E.EL.128 R56, desc[UR8][R60.64+-0x700] ;  /* 0xfff900083c381981 */ /* 0x0000e2000c2e1d00 */
[----:B------:R-:W-:Y:S02]  /*6ac0*/  SEL R72, R111, RZ, P4 ;  /* 0x000000ff6f487207 */ /* 0x000fe40002000000 */
[----:B------:R-:W-:Y:S02]  /*6ad0*/  SEL R127, R127, RZ, P4 ;  /* 0x000000ff7f7f7207 */ /* 0x000fe40002000000 */
[----:B------:R-:W-:-:S03]  /*6ae0*/  SEL R109, R109, RZ, P4 ;  /* 0x000000ff6d6d7207 */ /* 0x000fc60002000000 */
[----:B------:R-:W-:Y:S01]  /*6af0*/  FFMA R183, R72, R183, R127 ;  /* 0x000000b748b77223 */ /* 0x000fe2000000007f */
[----:B------:R-:W-:-:S05]  /*6b00*/  SEL R72, R125, RZ, P4 ;  /* 0x000000ff7d487207 */ /* 0x000fca0002000000 */
[----:B------:R-:W-:Y:S02]  /*6b10*/  FFMA R178, R109, R178, R72 ;  /* 0x000000b26db27223 */ /* 0x000fe40000000048 */
[----:B------:R-:W1:Y:S01]  /*6b20*/  S2R R72, SR_TID.X ;  /* 0x0000000000487919 */ /* 0x000e620000002100 */
[----:B------:R-:W-:Y:S02]  /*6b30*/  SEL R108, R108, RZ, P4 ;  /* 0x000000ff6c6c7207 */ /* 0x000fe40002000000 */
[----:B0-----:R-:W-:-:S05]  /*6b40*/  SEL R61, R124, RZ, P4 ;  /* 0x000000ff7c3d7207 */ /* 0x001fca0002000000 */
[----:B------:R-:W-:Y:S01]  /*6b50*/  FFMA R179, R108, R179, R61 ;  /* 0x000000b36cb37223 */ /* 0x000fe2000000003d */
[----:B------:R-:W0:Y:S01]  /*6b60*/  S2R R163, SR_CTAID.Y ;  /* 0x0000000000a37919 */ /* 0x000e220000002600 */
[----:B------:R-:W-:Y:S02]  /*6b70*/  UMOV UR6, 0x400 ;  /* 0x0000040000067882 */ /* 0x000fe40000000000 */
[----:B------:R-:W-:Y:S01]  /*6b80*/  UPRMT UR5, UR5, 0x654, UR6 ;  /* 0x0000065405057896 */ /* 0x000fe20008000006 */
[----:B------:R-:W-:Y:S02]  /*6b90*/  SEL R73, R110, RZ, P4 ;  /* 0x000000ff6e497207 */ /* 0x000fe40002000000 */
[----:B------:R-:W-:Y:S01]  /*6ba0*/  SEL R126, R126, RZ, P4 ;  /* 0x000000ff7e7e7207 */ /* 0x000fe20002000000 */
[----:B------:R-:W-:Y:S01]  /*6bb0*/  FMUL R161, R161, R177 ;  /* 0x000000b1a1a17220 */ /* 0x000fe20000400000 */
[----:B------:R-:W-:Y:S02]  /*6bc0*/  IMAD.MOV.U32 R177, RZ, RZ, R180 ;  /* 0x000000ffffb17224 */ /* 0x000fe400078e00b4 */
[----:B------:R-:W-:Y:S01]  /*6bd0*/  FMUL R160, R160, R170 ;  /* 0x000000aaa0a07220 */ /* 0x000fe20000400000 */
[----:B------:R-:W-:Y:S01]  /*6be0*/  FMUL R159, R159, R171 ;  /* 0x000000ab9f9f7220 */ /* 0x000fe20000400000 */
[----:B------:R-:W-:Y:S01]  /*6bf0*/  FFMA R184, R73, R184, R126 ;  /* 0x000000b849b87223 */ /* 0x000fe2000000007e */
[----:B------:R-:W-:Y:S01]  /*6c00*/  FMUL R167, R20, R167 ;  /* 0x000000a714a77220 */ /* 0x000fe20000400000 */
[----:B------:R-:W0:Y:S01]  /*6c10*/  S2R R171, SR_CTAID.X ;  /* 0x0000000000ab7919 */ /* 0x000e220000002500 */
[----:B--2---:R-:W-:-:S02]  /*6c20*/  SEL R141, R141, RZ, P1 ;  /* 0x000000ff8d8d7207 */ /* 0x004fc40000800000 */
[----:B------:R-:W-:Y:S02]  /*6c30*/  SEL R140, R140, RZ, P1 ;  /* 0x000000ff8c8c7207 */ /* 0x000fe40000800000 */
[----:B----4-:R-:W-:Y:S02]  /*6c40*/  SEL R61, R36, RZ, P1 ;  /* 0x000000ff243d7207 */ /* 0x010fe40000800000 */
[----:B------:R-:W-:-:S03]  /*6c50*/  SEL R36, R37, RZ, P1 ;  /* 0x000000ff25247207 */ /* 0x000fc60000800000 */
[----:B------:R-:W-:Y:S02]  /*6c60*/  FFMA R181, R140, R181, R61 ;  /* 0x000000b58cb57223 */ /* 0x000fe4000000003d */
[----:B------:R-:W-:Y:S01]  /*6c70*/  FFMA R182, R141, R182, R36 ;  /* 0x000000b68db67223 */ /* 0x000fe20000000024 */
[----:B-1----:R-:W-:Y:S01]  /*6c80*/  IMAD.SHL.U32 R36, R72, 0x100, RZ ;  /* 0x0000010048247824 */ /* 0x002fe200078e00ff */
[----:B------:R-:W-:-:S04]  /*6c90*/  SHF.R.U32.HI R61, RZ, 0x4, R72 ;  /* 0x00000004ff3d7819 */ /* 0x000fc80000011648 */
[----:B------:R-:W-:Y:S02]  /*6ca0*/  SGXT.U32 R61, R61, 0x4 ;  /* 0x000000043d3d781a */ /* 0x000fe40000000000 */
[----:B------:R-:W-:-:S04]  /*6cb0*/  LOP3.LUT R36, R36, 0xf00, RZ, 0xc0, !PT ;  /* 0x00000f0024247812 */ /* 0x000fc800078ec0ff */
[C---:B------:R-:W-:Y:S02]  /*6cc0*/  LOP3.LUT R61, R36.reuse, R61, RZ, 0xfc, !PT ;  /* 0x0000003d243d7212 */ /* 0x040fe400078efcff */
[C---:B------:R-:W-:Y:S02]  /*6cd0*/  LEA.HI R140, R36.reuse, UR5, RZ, 0x1e ;  /* 0x00000005248c7c11 */ /* 0x040fe4000f8ff0ff */
[C---:B------:R-:W-:Y:S02]  /*6ce0*/  LOP3.LUT R141, R36.reuse, 0x10, RZ, 0xfc, !PT ;  /* 0x00000010248d7812 */ /* 0x040fe400078efcff */
[C---:B------:R-:W-:Y:S02]  /*6cf0*/  LOP3.LUT R37, R36.reuse, 0x20, RZ, 0xfc, !PT ;  /* 0x0000002024257812 */ /* 0x040fe400078efcff */
[C---:B------:R-:W-:Y:S02]  /*6d00*/  LOP3.LUT R127, R36.reuse, 0x30, RZ, 0xfc, !PT ;  /* 0x00000030247f7812 */ /* 0x040fe400078efcff */
[----:B------:R-:W-:-:S02]  /*6d10*/  LOP3.LUT R126, R36, 0x40, RZ, 0xfc, !PT ;  /* 0x00000040247e7812 */ /* 0x000fc400078efcff */
[C---:B------:R-:W-:Y:S02]  /*6d20*/  LOP3.LUT R110, R36.reuse, 0x50, RZ, 0xfc, !PT ;  /* 0x00000050246e7812 */ /* 0x040fe400078efcff */
[C---:B------:R-:W-:Y:S02]  /*6d30*/  LOP3.LUT R125, R36.reuse, 0x60, RZ, 0xfc, !PT ;  /* 0x00000060247d7812 */ /* 0x040fe400078efcff */
        /* <DEDUP_REMOVED lines=8> */
[----:B------:R-:W-:Y:S01]  /*6dc0*/  LOP3.LUT R162, R36, 0xf0, RZ, 0xfc, !PT ;  /* 0x000000f024a27812 */ /* 0x000fe200078efcff */
[----:B------:R-:W-:Y:S01]  /*6dd0*/  IMAD R36, R61, 0x4, R140 ;  /* 0x000000043d247824 */ /* 0x000fe200078e028c */
[----:B------:R-:W-:-:S02]  /*6de0*/  LEA.HI R141, R141, UR5, RZ, 0x1e ;  /* 0x000000058d8d7c11 */ /* 0x000fc4000f8ff0ff */
[----:B------:R-:W-:Y:S02]  /*6df0*/  LEA.HI R140, R37, UR5, RZ, 0x1e ;  /* 0x00000005258c7c11 */ /* 0x000fe4000f8ff0ff */
[----:B------:R-:W-:Y:S02]  /*6e00*/  LEA.HI R127, R127, UR5, RZ, 0x1e ;  /* 0x000000057f7f7c11 */ /* 0x000fe4000f8ff0ff */
[----:B------:R-:W-:Y:S02]  /*6e10*/  LEA.HI R126, R126, UR5, RZ, 0x1e ;  /* 0x000000057e7e7c11 */ /* 0x000fe4000f8ff0ff */
[----:B------:R-:W-:Y:S02]  /*6e20*/  LEA.HI R110, R110, UR5, RZ, 0x1e ;  /* 0x000000056e6e7c11 */ /* 0x000fe4000f8ff0ff */
[----:B------:R-:W-:Y:S02]  /*6e30*/  LEA.HI R125, R125, UR5, RZ, 0x1e ;  /* 0x000000057d7d7c11 */ /* 0x000fe4000f8ff0ff */
        /* <DEDUP_REMOVED lines=8> */
[----:B------:R-:W-:Y:S01]  /*6ec0*/  LEA.HI R162, R162, UR5, RZ, 0x1e ;  /* 0x00000005a2a27c11 */ /* 0x000fe2000f8ff0ff */
[C---:B------:R-:W-:Y:S02]  /*6ed0*/  IMAD R141, R61.reuse, 0x4, R141 ;  /* 0x000000043d8d7824 */ /* 0x040fe400078e028d */
[C---:B------:R-:W-:Y:S02]  /*6ee0*/  IMAD R140, R61.reuse, 0x4, R140 ;  /* 0x000000043d8c7824 */ /* 0x040fe400078e028c */
[C---:B------:R-:W-:Y:S02]  /*6ef0*/  IMAD R127, R61.reuse, 0x4, R127 ;  /* 0x000000043d7f7824 */ /* 0x040fe400078e027f */
[C---:B------:R-:W-:Y:S02]  /*6f00*/  IMAD R126, R61.reuse, 0x4, R126 ;  /* 0x000000043d7e7824 */ /* 0x040fe400078e027e */
[----:B------:R-:W-:-:S02]  /*6f10*/  IMAD R110, R61, 0x4, R110 ;  /* 0x000000043d6e7824 */ /* 0x000fc400078e026e */
[C---:B------:R-:W-:Y:S02]  /*6f20*/  IMAD R125, R61.reuse, 0x4, R125 ;  /* 0x000000043d7d7824 */ /* 0x040fe400078e027d */
        /* <DEDUP_REMOVED lines=8> */
[----:B------:R-:W-:Y:S01]  /*6fb0*/  IMAD R61, R61, 0x4, R162 ;  /* 0x000000043d3d7824 */ /* 0x000fe200078e02a2 */
[----:B------:R-:W-:-:S04]  /*6fc0*/  SHF.R.U32.HI R162, RZ, 0x2, R72 ;  /* 0x00000002ffa27819 */ /* 0x000fc80000011648 */
[----:B------:R-:W-:-:S04]  /*6fd0*/  SGXT.U32 R162, R162, 0x6 ;  /* 0x00000006a2a2781a */ /* 0x000fc80000000000 */
[----:B0-----:R-:W-:Y:S02]  /*6fe0*/  PRMT R162, R162, 0x6540, R163 ;  /* 0x00006540a2a27816 */ /* 0x001fe400000000a3 */
        /* <DEDUP_REMOVED lines=10> */
[----:B------:R-:W-:Y:S01]  /*7090*/  SEL R129, R130, RZ, P4 ;  /* 0x000000ff82817207 */ /* 0x000fe20002000000 */
[----:B------:R-:W-:Y:S01]  /*70a0*/  IMAD.SHL.U32 R171, R171, 0x10, RZ ;  /* 0x00000010abab7824 */ /* 0x000fe200078e00ff */
[----:B------:R-:W-:Y:S01]  /*70b0*/  SEL R130, R131, RZ, P4 ;  /* 0x000000ff83827207 */ /* 0x000fe20002000000 */
[----:B------:R-:W-:-:S02]  /*70c0*/  IMAD.SHL.U32 R131, R72, 0x4, RZ ;  /* 0x0000000448837824 */ /* 0x000fc400078e00ff */
[----:B------:R-:W-:-:S03]  /*70d0*/  FMUL R168, R6, R164 ;  /* 0x000000a406a87220 */ /* 0x000fc60000400000 */
[----:B------:R-:W-:Y:S02]  /*70e0*/  LOP3.LUT R171, R171, 0xc, R131, 0xf8, !PT ;  /* 0x0000000cabab7812 */ /* 0x000fe400078ef883 */
[----:B------:R-:W-:-:S04]  /*70f0*/  LOP3.LUT R131, R131, 0x3fc, RZ, 0xc0, !PT ;  /* 0x000003fc83837812 */ /* 0x000fc800078ec0ff */
[C---:B------:R-:W-:Y:S02]  /*7100*/  LOP3.LUT R6, R131.reuse, 0x400, RZ, 0xfc, !PT ;  /* 0x0000040083067812 */ /* 0x040fe400078efcff */
[C---:B------:R-:W-:Y:S02]  /*7110*/  LOP3.LUT R164, R131.reuse, 0x800, RZ, 0xfc, !PT ;  /* 0x0000080083a47812 */ /* 0x040fe400078efcff */
[----:B------:R-:W-:Y:S02]  /*7120*/  SHF.R.U32.HI R6, RZ, 0x2, R6 ;  /* 0x00000002ff067819 */ /* 0x000fe40000011606 */
[----:B------:R-:W-:Y:S01]  /*7130*/  LOP3.LUT R170, R131, 0xc00, RZ, 0xfc, !PT ;  /* 0x00000c0083aa7812 */ /* 0x000fe200078efcff */
[----:B------:R-:W-:Y:S01]  /*7140*/  FMUL R2, R2, R165 ;  /* 0x000000a502027220 */ /* 0x000fe20000400000 */
[----:B------:R-:W-:Y:S02]  /*7150*/  SHF.R.U32.HI R165, RZ, 0x2, R164 ;  /* 0x00000002ffa57819 */ /* 0x000fe400000116a4 */
[----:B------:R-:W-:-:S02]  /*7160*/  SHF.R.U32.HI R170, RZ, 0x2, R170 ;  /* 0x00000002ffaa7819 */ /* 0x000fc400000116aa */
[----:B------:R-:W-:Y:S01]  /*7170*/  LOP3.LUT R164, R6, 0x1fc, RZ, 0xc0, !PT ;  /* 0x000001fc06a47812 */ /* 0x000fe200078ec0ff */
[----:B------:R-:W-:Y:S01]  /*7180*/  IMAD R162, R162, 0x400, R171 ;  /* 0x00000400a2a27824 */ /* 0x000fe200078e02ab */
[----:B------:R-:W-:Y:S01]  /*7190*/  SEL R112, R112, RZ, P4 ;  /* 0x000000ff70707207 */ /* 0x000fe20002000000 */
[----:B------:R-:W-:Y:S01]  /*71a0*/  FMUL R166, R5, R166 ;  /* 0x000000a605a67220 */ /* 0x000fe20000400000 */
        /* <DEDUP_REMOVED lines=11> */
[----:B------:R-:W-:Y:S02]  /*7260*/  ISETP.GE.AND P4, PT, R171, 0x400, PT ;  /* 0x00000400ab00780c */ /* 0x000fe40003f86270 */
[----:B------:R-:W-:Y:S02]  /*7270*/  LOP3.LUT R165, R165, 0x2fc, RZ, 0xc0, !PT ;  /* 0x000002fca5a57812 */ /* 0x000fe400078ec0ff */
[----:B------:R-:W-:Y:S01]  /*7280*/  LOP3.LUT R171, R170, 0x3fc, RZ, 0xc0, !PT ;  /* 0x000003fcaaab7812 */ /* 0x000fe200078ec0ff */
[----:B------:R-:W-:Y:S01]  /*7290*/  VIADD R170, R164, UR5 ;  /* 0x00000005a4aa7c36 */ /* 0x000fe20008000000 */
[----:B------:R-:W-:Y:S01]  /*72a0*/  SEL R5, R44, RZ, P1 ;  /* 0x000000ff2c057207 */ /* 0x000fe20000800000 */
[----:B------:R-:W-:Y:S01]  /*72b0*/  FADD R67, R62, -R67 ;  /* 0x800000433e437221 */ /* 0x000fe20000000000 */
[----:B------:R-:W-:-:S02]  /*72c0*/  SEL R44, R49, RZ, P1 ;  /* 0x000000ff312c7207 */ /* 0x000fc40000800000 */
[----:B------:R-:W-:Y:S01]  /*72d0*/  SEL R49, R50, RZ, P1 ;  /* 0x000000ff32317207 */ /* 0x000fe20000800000 */
[----:B------:R-:W-:Y:S01]  /*72e0*/  VIADD R176, R165, UR5 ;  /* 0x00000005a5b07c36 */ /* 0x000fe20008000000 */
[----:B------:R-:W-:Y:S02]  /*72f0*/  SEL R50, R51, RZ, P1 ;  /* 0x000000ff33327207 */ /* 0x000fe40000800000 */
[----:B------:R-:W-:Y:S01]  /*7300*/  SEL R62, R75, RZ, P1 ;  /* 0x000000ff4b3e7207 */ /* 0x000fe20000800000 */
[----:B------:R-:W-:Y:S01]  /*7310*/  IMAD R165, R131, 0x4, R170 ;  /* 0x0000000483a57824 */ /* 0x000fe200078e02aa */
[----:B------:R-:W-:Y:S02]  /*7320*/  SEL R51, R74, RZ, P1 ;  /* 0x000000ff4a337207 */ /* 0x000fe40000800000 */
[----:B------:R-:W-:Y:S01]  /*7330*/  SEL R75, R152, RZ, P1 ;  /* 0x000000ff984b7207 */ /* 0x000fe20000800000 */
[----:B------:R-:W-:Y:S01]  /*7340*/  VIADD R180, R171, UR5 ;  /* 0x00000005abb47c36 */ /* 0x000fe20008000000 */
[----:B------:R-:W-:-:S02]  /*7350*/  SEL R74, R153, RZ, P1 ;  /* 0x000000ff994a7207 */ /* 0x000fc40000800000 */
[----:B------:R-:W-:Y:S02]  /*7360*/  SEL R152, R155, RZ, P1 ;  /* 0x000000ff9b987207 */ /* 0x000fe40000800000 */
[----:B------:R-:W-:Y:S02]  /*7370*/  SEL R153, R154, RZ, P1 ;  /* 0x000000ff9a997207 */ /* 0x000fe40000800000 */
[----:B------:R-:W-:Y:S02]  /*7380*/  SEL R155, R38, RZ, P1 ;  /* 0x000000ff269b7207 */ /* 0x000fe40000800000 */
[----:B------:R-:W-:Y:S02]  /*7390*/  SEL R170, R39, RZ, P1 ;  /* 0x000000ff27aa7207 */ /* 0x000fe40000800000 */
[----:B---3--:R-:W-:Y:S02]  /*73a0*/  SEL R39, R40, RZ, P1 ;  /* 0x000000ff28277207 */ /* 0x008fe40000800000 */
        /* <DEDUP_REMOVED lines=11> */
[----:B-----5:R-:W-:Y:S02]  /*7460*/  SEL R144, R144, RZ, P1 ;  /* 0x000000ff90907207 */ /* 0x020fe40000800000 */
        /* <DEDUP_REMOVED lines=15> */
[----:B------:R-:W-:-:S04]  /*7560*/  FSETP.GEU.AND P1, PT, R179, RZ, PT ;  /* 0x000000ffb300720b */ /* 0x000fc80003f2e000 */
[----:B------:R-:W-:Y:S02]  /*7570*/  FSEL R179, R179, RZ, P1 ;  /* 0x000000ffb3b37208 */ /* 0x000fe40000800000 */
[----:B------:R-:W-:-:S04]  /*7580*/  FSETP.GEU.AND P1, PT, R181, RZ, PT ;  /* 0x000000ffb500720b */ /* 0x000fc80003f2e000 */
[----:B------:R-:W-:Y:S02]  /*7590*/  FSEL R181, R181, RZ, P1 ;  /* 0x000000ffb5b57208 */ /* 0x000fe40000800000 */
[----:B------:R-:W-:Y:S01]  /*75a0*/  FSETP.GEU.AND P1, PT, R178, RZ, PT ;  /* 0x000000ffb200720b */ /* 0x000fe20003f2e000 */
[----:B------:R-:W-:-:S03]  /*75b0*/  FADD R62, R71, -R62 ;  /* 0x8000003e473e7221 */ /* 0x000fc60000000000 */
[----:B------:R-:W-:Y:S02]  /*75c0*/  FSEL R178, R178, RZ, P1 ;  /* 0x000000ffb2b27208 */ /* 0x000fe40000800000 */
[----:B------:R-:W-:Y:S01]  /*75d0*/  FSETP.GEU.AND P1, PT, R182, RZ, PT ;  /* 0x000000ffb600720b */ /* 0x000fe20003f2e000 */
[----:B------:R-:W-:-:S03]  /*75e0*/  FMUL R11, R11, R62 ;  /* 0x0000003e0b0b7220 */ /* 0x000fc60000400000 */
[----:B------:R-:W-:Y:S02]  /*75f0*/  FSEL R182, R182, RZ, P1 ;  /* 0x000000ffb6b67208 */ /* 0x000fe40000800000 */
[----:B------:R-:W-:Y:S01]  /*7600*/  FSETP.GEU.AND P1, PT, R184, RZ, PT ;  /* 0x000000ffb800720b */ /* 0x000fe20003f2e000 */
[----:B------:R-:W-:Y:S01]  /*7610*/  FADD R51, R70, -R51 ;  /* 0x8000003346337221 */ /* 0x000fe20000000000 */
[----:B------:R-:W-:Y:S02]  /*7620*/  FFMA R143, R143, R11, R170 ;  /* 0x0000000b8f8f7223 */ /* 0x000fe400000000aa */
[----:B------:R-:W-:Y:S01]  /*7630*/  FSEL R11, R184, RZ, P1 ;  /* 0x000000ffb80b7208 */ /* 0x000fe20000800000 */
[----:B------:R-:W-:Y:S01]  /*7640*/  FMUL R51, R158, R51 ;  /* 0x000000339e337220 */ /* 0x000fe20000400000 */
[C---:B------:R-:W-:Y:S01]  /*7650*/  FSETP.GEU.AND P1, PT, R183.reuse, RZ, PT ;  /* 0x000000ffb700720b */ /* 0x040fe20003f2e000 */
[----:B------:R-:W-:Y:S02]  /*7660*/  FADD R66, R66, -R236 ;  /* 0x800000ec42427221 */ /* 0x000fe40000000000 */
[----:B------:R-:W-:Y:S01]  /*7670*/  FFMA R51, R142, R51, R155 ;  /* 0x000000338e337223 */ /* 0x000fe2000000009b */
[----:B------:R-:W-:Y:S01]  /*7680*/  FSEL R52, R183, RZ, P1 ;  /* 0x000000ffb7347208 */ /* 0x000fe20000800000 */
[----:B------:R-:W-:Y:S01]  /*7690*/  FMUL R66, R157, R66 ;  /* 0x000000429d427220 */ /* 0x000fe20000400000 */
[----:B------:R-:W-:Y:S01]  /*76a0*/  FSETP.GEU.AND P1, PT, R143, RZ, PT ;  /* 0x000000ff8f00720b */ /* 0x000fe20003f2e000 */
[----:B------:R-:W-:-:S02]  /*76b0*/  FADD R235, R64, -R235 ;  /* 0x800000eb40eb7221 */ /* 0x000fc40000000000 */
[----:B------:R-:W-:Y:S01]  /*76c0*/  FFMA R66, R79, R66, R95 ;  /* 0x000000424f427223 */ /* 0x000fe2000000005f */
[----:B------:R-:W-:Y:S01]  /*76d0*/  FSEL R143, R143, RZ, P1 ;  /* 0x000000ff8f8f7208 */ /* 0x000fe20000800000 */
[----:B------:R-:W-:Y:S01]  /*76e0*/  FMUL R235, R156, R235 ;  /* 0x000000eb9ceb7220 */ /* 0x000fe20000400000 */
[----:B------:R-:W-:Y:S01]  /*76f0*/  FSETP.GEU.AND P1, PT, R51, RZ, PT ;  /* 0x000000ff3300720b */ /* 0x000fe20003f2e000 */
[----:B------:R-:W-:Y:S02]  /*7700*/  FADD R234, R63, -R234 ;  /* 0x800000ea3fea7221 */ /* 0x000fe40000000000 */
[----:B------:R-:W-:Y:S01]  /*7710*/  FFMA R78, R78, R235, R94 ;  /* 0x000000eb4e4e7223 */ /* 0x000fe2000000005e */
[----:B------:R-:W-:Y:S01]  /*7720*/  FSEL R51, R51, RZ, P1 ;  /* 0x000000ff33337208 */ /* 0x000fe20000800000 */
[----:B------:R-:W-:Y:S01]  /*7730*/  FMUL R234, R35, R234 ;  /* 0x000000ea23ea7220 */ /* 0x000fe20000400000 */
[C---:B------:R-:W-:Y:S02]  /*7740*/  FSETP.GEU.AND P1, PT, R66.reuse, RZ, PT ;  /* 0x000000ff4200720b */ /* 0x040fe40003f2e000 */
[----:B------:R-:W-:Y:S01]  /*7750*/  @P2 FSEL R52, R143, RZ, P6 ;  /* 0x000000ff8f342208 */ /* 0x000fe20003000000 */
[----:B------:R-:W-:Y:S01]  /*7760*/  FFMA R77, R77, R234, R93 ;  /* 0x000000ea4d4d7223 */ /* 0x000fe2000000005d */
[----:B------:R-:W-:Y:S01]  /*7770*/  @!P3 FSEL R52, R66, RZ, P1 ;  /* 0x000000ff4234b208 */ /* 0x000fe20000800000 */
[----:B------:R-:W-:Y:S01]  /*7780*/  FADD R5, R5, -R48 ;  /* 0x8000003005057221 */ /* 0x000fe20000000000 */
[----:B------:R-:W-:Y:S01]  /*7790*/  FSETP.GEU.AND P1, PT, R78, RZ, PT ;  /* 0x000000ff4e00720b */ /* 0x000fe20003f2e000 */
[----:B------:R-:W-:Y:S01]  /*77a0*/  FMUL R67, R34, R67 ;  /* 0x0000004322437220 */ /* 0x000fe20000400000 */
[----:B------:R-:W-:Y:S01]  /*77b0*/  FADD R48, R177, -R247 ;  /* 0x800000f7b1307221 */ /* 0x000fe20000000000 */
[----:B------:R-:W-:Y:S01]  /*77c0*/  @P2 FSEL R11, R51, RZ, P6 ;  /* 0x000000ff330b2208 */ /* 0x000fe20003000000 */
[----:B------:R-:W-:Y:S01]  /*77d0*/  FMUL R220, R10, R220 ;  /* 0x000000dc0adc7220 */ /* 0x000fe20000400000 */
[----:B------:R-:W-:Y:S01]  /*77e0*/  @!P3 FSEL R11, R78, RZ, P1 ;  /* 0x000000ff4e0bb208 */ /* 0x000fe20000800000 */
[----:B------:R-:W-:Y:S01]  /*77f0*/  FFMA R67, R76, R67, R92 ;  /* 0x000000434c437223 */ /* 0x000fe2000000005c */
[----:B------:R-:W-:Y:S01]  /*7800*/  FSETP.GEU.AND P1, PT, R77, RZ, PT ;  /* 0x000000ff4d00720b */ /* 0x000fe20003f2e000 */
[----:B------:R-:W-:Y:S01]  /*7810*/  FADD R10, R45, -R44 ;  /* 0x8000002c2d0a7221 */ /* 0x000fe20000000000 */
[----:B------:R-:W-:Y:S01]  /*7820*/  FMUL R33, R33, R48 ;  /* 0x0000003021217220 */ /* 0x000fe20000400000 */
[----:B------:R-:W-:Y:S01]  /*7830*/  FADD R45, R252, -R246 ;  /* 0x800000f6fc2d7221 */ /* 0x000fe20000000000 */
[----:B------:R-:W-:-:S02]  /*7840*/  @P2 FSEL R178, R182, RZ, P6 ;  /* 0x000000ffb6b22208 */ /* 0x000fc40003000000 */
[----:B------:R-:W-:Y:S01]  /*7850*/  @!P3 FSEL R178, R77, RZ, P1 ;  /* 0x000000ff4db2b208 */ /* 0x000fe20000800000 */
[----:B------:R-:W-:Y:S01]  /*7860*/  FFMA R218, R241, R33, R218 ;  /* 0x00000021f1da7223 */ /* 0x000fe200000000da */
[----:B------:R-:W-:Y:S01]  /*7870*/  FSETP.GEU.AND P1, PT, R67, RZ, PT ;  /* 0x000000ff4300720b */ /* 0x000fe20003f2e000 */
[----:B------:R-:W-:Y:S01]  /*7880*/  FMUL R32, R32, R45 ;  /* 0x0000002d20207220 */ /* 0x000fe20000400000 */
[----:B------:R-:W-:Y:S01]  /*7890*/  FADD R44, R251, -R245 ;  /* 0x800000f5fb2c7221 */ /* 0x000fe20000000000 */
[----:B------:R-:W0:Y:S01]  /*78a0*/  S2R R177, SR_TID.X ;  /* 0x0000000000b17919 */ /* 0x000e220000002100 */
[----:B------:R-:W-:Y:S01]  /*78b0*/  @P2 FSEL R179, R181, RZ, P6 ;  /* 0x000000ffb5b32208 */ /* 0x000fe20003000000 */
[----:B------:R-:W-:Y:S01]  /*78c0*/  FFMA R32, R240, R32, R217 ;  /* 0x00000020f0207223 */ /* 0x000fe200000000d9 */
[----:B------:R-:W-:Y:S01]  /*78d0*/  @!P3 FSEL R179, R67, RZ, P1 ;  /* 0x000000ff43b3b208 */ /* 0x000fe20000800000 */
[----:B------:R-:W-:Y:S01]  /*78e0*/  FMUL R31, R31, R44 ;  /* 0x0000002c1f1f7220 */ /* 0x000fe20000400000 */
[----:B------:R-:W-:Y:S01]  /*78f0*/  FSETP.GEU.AND P1, PT, R218, RZ, PT ;  /* 0x000000ffda00720b */ /* 0x000fe20003f2e000 */
[----:B------:R-:W-:-:S02]  /*7900*/  FADD R33, R250, -R244 ;  /* 0x800000f4fa217221 */ /* 0x000fc40000000000 */
[----:B------:R-:W-:Y:S01]  /*7910*/  FFMA R31, R239, R31, R216 ;  /* 0x0000001fef1f7223 */ /* 0x000fe200000000d8 */
[----:B------:R-:W-:Y:S01]  /*7920*/  @!P5 FSEL R179, R218, RZ, P1 ;  /* 0x000000ffdab3d208 */ /* 0x000fe20000800000 */
[----:B------:R-:W-:Y:S01]  /*7930*/  FMUL R30, R30, R33 ;  /* 0x000000211e1e7220 */ /* 0x000fe20000400000 */
[----:B------:R-:W-:Y:S01]  /*7940*/  FSETP.GEU.AND P1, PT, R32, RZ, PT ;  /* 0x000000ff2000720b */ /* 0x000fe20003f2e000 */
[----:B------:R-:W-:Y:S02]  /*7950*/  FADD R50, R47, -R50 ;  /* 0x800000322f327221 */ /* 0x000fe40000000000 */
[----:B------:R-:W-:Y:S01]  /*7960*/  FFMA R30, R238, R30, R215 ;  /* 0x0000001eee1e7223 */ /* 0x000fe200000000d7 */
[----:B------:R-:W-:Y:S02]  /*7970*/  @!P5 FSEL R178, R32, RZ, P1 ;  /* 0x000000ff20b2d208 */ /* 0x000fe40000800000 */
[----:B------:R-:W-:Y:S01]  /*7980*/  FSETP.GEU.AND P1, PT, R31, RZ, PT ;  /* 0x000000ff1f00720b */ /* 0x000fe20003f2e000 */
[----:B------:R-:W-:Y:S01]  /*7990*/  FFMA R115, R115, R220, R130 ;  /* 0x000000dc73737223 */ /* 0x000fe20000000082 */
[----:B------:R-:W-:-:S02]  /*79a0*/  FMUL R29, R29, R50 ;  /* 0x000000321d1d7220 */ /* 0x000fc40000400000 */
[----:B------:R-:W-:Y:S02]  /*79b0*/  @!P5 FSEL R11, R31, RZ, P1 ;  /* 0x000000ff1f0bd208 */ /* 0x000fe40000800000 */
[----:B------:R-:W-:Y:S01]  /*79c0*/  FSETP.GEU.AND P1, PT, R30, RZ, PT ;  /* 0x000000ff1e00720b */ /* 0x000fe20003f2e000 */
[----:B------:R-:W-:Y:S01]  /*79d0*/  FMUL R8, R8, R226 ;  /* 0x000000e208087220 */ /* 0x000fe20000400000 */
[----:B------:R-:W-:Y:S02]  /*79e0*/  FFMA R29, R147, R29, R154 ;  /* 0x0000001d931d7223 */ /* 0x000fe4000000009a */
[----:B------:R-:W-:Y:S02]  /*79f0*/  @!P5 FSEL R52, R30, RZ, P1 ;  /* 0x000000ff1e34d208 */ /* 0x000fe40000800000 */
[C---:B------:R-:W-:Y:S01]  /*7a00*/  FSETP.GEU.AND P1, PT, R115.reuse, RZ, PT ;  /* 0x000000ff7300720b */ /* 0x040fe20003f2e000 */
[----:B------:R-:W-:Y:S01]  /*7a10*/  FFMA R114, R114, R8, R129 ;  /* 0x0000000872727223 */ /* 0x000fe20000000081 */
[----:B------:R-:W-:Y:S01]  /*7a20*/  FMUL R5, R26, R5 ;  /* 0x000000051a057220 */ /* 0x000fe20000400000 */
[----:B------:R-:W-:Y:S01]  /*7a30*/  FFMA R112, R112, R185, R123 ;  /* 0x000000b970707223 */ /* 0x000fe2000000007b */
[----:B------:R-:W-:-:S02]  /*7a40*/  FSEL R8, R115, RZ, P1 ;  /* 0x000000ff73087208 */ /* 0x000fc40000800000 */
[----:B------:R-:W-:Y:S01]  /*7a50*/  FSETP.GEU.AND P1, PT, R29, RZ, PT ;  /* 0x000000ff1d00720b */ /* 0x000fe20003f2e000 */
[----:B------:R-:W-:Y:S01]  /*7a60*/  FFMA R39, R144, R5, R39 ;  /* 0x0000000590277223 */ /* 0x000fe20000000027 */
[----:B0-----:R-:W-:Y:S02]  /*7a70*/  LOP3.LUT R5, R177, 0xff, RZ, 0xc0, !PT ;  /* 0x000000ffb1057812 */ /* 0x001fe400078ec0ff */
[----:B------:R-:W-:Y:S01]  /*7a80*/  FSEL R29, R29, RZ, P1 ;  /* 0x000000ff1d1d7208 */ /* 0x000fe20000800000 */
[----:B------:R-:W-:Y:S01]  /*7a90*/  FMUL R21, R21, R230 ;  /* 0x000000e615157220 */ /* 0x000fe20000400000 */
[C---:B------:R-:W-:Y:S02]  /*7aa0*/  FSETP.GEU.AND P1, PT, R112.reuse, RZ, PT ;  /* 0x000000ff7000720b */ /* 0x040fe40003f2e000 */
[----:B------:R-:W-:Y:S01]  /*7ab0*/  LEA R26, R5, UR4, 0x2 ;  /* 0x00000004051a7c11 */ /* 0x000fe2000f8e10ff */
[----:B------:R-:W-:Y:S01]  /*7ac0*/  FFMA R21, R113, R21, R128 ;  /* 0x0000001571157223 */ /* 0x000fe20000000080 */
[----:B------:R-:W-:Y:S01]  /*7ad0*/  FSEL R5, R112, RZ, P1 ;  /* 0x000000ff70057208 */ /* 0x000fe20000800000 */
[----:B------:R-:W-:Y:S01]  /*7ae0*/  FMUL R10, R27, R10 ;  /* 0x0000000a1b0a7220 */ /* 0x000fe20000400000 */
[----:B------:R-:W-:Y:S01]  /*7af0*/  FSETP.GEU.AND P1, PT, R39, RZ, PT ;  /* 0x000000ff2700720b */ /* 0x000fe20003f2e000 */
[----:B------:R-:W-:Y:S01]  /*7b00*/  FADD R49, R46, -R49 ;  /* 0x800000312e317221 */ /* 0x000fe20000000000 */
[----:B------:R-:W-:Y:S01]  /*7b10*/  FFMA R83, R83, R191, R99 ;  /* 0x000000bf53537223 */ /* 0x000fe20000000063 */
[----:B------:R-:W-:Y:S01]  /*7b20*/  FFMA R145, R145, R10, R38 ;  /* 0x0000000a91917223 */ /* 0x000fe20000000026 */
[----:B------:R-:W-:Y:S01]  /*7b30*/  FSEL R39, R39, RZ, P1 ;  /* 0x000000ff27277208 */ /* 0x000fe20000800000 */
[----:B------:R-:W-:Y:S01]  /*7b40*/  FMUL R28, R28, R49 ;  /* 0x000000311c1c7220 */ /* 0x000fe20000400000 */
[C---:B------:R-:W-:Y:S01]  /*7b50*/  FSETP.GEU.AND P1, PT, R21.reuse, RZ, PT ;  /* 0x000000ff1500720b */ /* 0x040fe20003f2e000 */
[----:B------:R-:W0:Y:S03]  /*7b60*/  LDS R30, [R26+0x440] ;  /* 0x000440001a1e7984 */ /* 0x000e260000000800 */
[----:B------:R-:W-:Y:S01]  /*7b70*/  FSEL R10, R21, RZ, P1 ;  /* 0x000000ff150a7208 */ /* 0x000fe20000800000 */
[----:B------:R-:W1:Y:S01]  /*7b80*/  LDS R32, [R26+0x880] ;  /* 0x000880001a207984 */ /* 0x000e620000000800 */
[C---:B------:R-:W-:Y:S01]  /*7b90*/  FSETP.GEU.AND P1, PT, R145.reuse, RZ, PT ;  /* 0x000000ff9100720b */ /* 0x040fe20003f2e000 */
[----:B------:R-:W-:Y:S01]  /*7ba0*/  FFMA R146, R146, R28, R171 ;  /* 0x0000001c92927223 */ /* 0x000fe200000000ab */
[----:B------:R-:W-:Y:S01]  /*7bb0*/  FFMA R82, R82, R202, R98 ;  /* 0x000000ca52527223 */ /* 0x000fe20000000062 */
[----:B------:R-:W2:Y:S01]  /*7bc0*/  LDS R34, [R26+0xcc0] ;  /* 0x000cc0001a227984 */ /* 0x000ea20000000800 */
[----:B------:R-:W-:-:S02]  /*7bd0*/  FSEL R145, R145, RZ, P1 ;  /* 0x000000ff91917208 */ /* 0x000fc40000800000 */
[C---:B------:R-:W-:Y:S01]  /*7be0*/  FSETP.GEU.AND P1, PT, R114.reuse, RZ, PT ;  /* 0x000000ff7200720b */ /* 0x040fe20003f2e000 */
[----:B------:R-:W3:Y:S03]  /*7bf0*/  LDS R38, [R26+0x1100] ;  /* 0x001100001a267984 */ /* 0x000ee60000000800 */
[----:B------:R-:W-:Y:S01]  /*7c00*/  FSEL R21, R114, RZ, P1 ;  /* 0x000000ff72157208 */ /* 0x000fe20000800000 */
[----:B------:R-:W4:Y:S01]  /*7c10*/  LDS R44, [R26+0x1540] ;  /* 0x001540001a2c7984 */ /* 0x000f220000000800 */
[----:B------:R-:W-:-:S03]  /*7c20*/  FSETP.GEU.AND P1, PT, R146, RZ, PT ;  /* 0x000000ff9200720b */ /* 0x000fc60003f2e000 */
[----:B------:R-:W5:Y:S01]  /*7c30*/  LDS R46, [R26+0x1980] ;  /* 0x001980001a2e7984 */ /* 0x000f620000000800 */
[----:B------:R-:W-:Y:S02]  /*7c40*/  FSEL R146, R146, RZ, P1 ;  /* 0x000000ff92927208 */ /* 0x000fe40000800000 */
[----:B------:R-:W-:Y:S01]  /*7c50*/  FSETP.GEU.AND P1, PT, R83, RZ, PT ;  /* 0x000000ff5300720b */ /* 0x000fe20003f2e000 */
[----:B------:R-:W0:Y:S04]  /*7c60*/  LDS R48, [R26+0x1dc0] ;  /* 0x001dc0001a307984 */ /* 0x000e280000000800 */
[----:B------:R-:W0:Y:S04]  /*7c70*/  LDS R50, [R26+0x2200] ;  /* 0x002200001a327984 */ /* 0x000e280000000800 */
[----:B------:R-:W0:Y:S04]  /*7c80*/  LDS R54, [R26+0x2640] ;  /* 0x002640001a367984 */ /* 0x000e280000000800 */
[----:B------:R-:W0:Y:S04]  /*7c90*/  LDS R62, [R26+0x2a80] ;  /* 0x002a80001a3e7984 */ /* 0x000e280000000800 */
[----:B------:R-:W0:Y:S04]  /*7ca0*/  LDS R64, [R26+0x2ec0] ;  /* 0x002ec0001a407984 */ /* 0x000e280000000800 */
[----:B------:R-:W0:Y:S04]  /*7cb0*/  LDS R66, [R26+0x3300] ;  /* 0x003300001a427984 */ /* 0x000e280000000800 */
[----:B------:R-:W0:Y:S04]  /*7cc0*/  LDS R70, [R26+0x3740] ;  /* 0x003740001a467984 */ /* 0x000e280000000800 */
[----:B------:R-:W0:Y:S04]  /*7cd0*/  LDS R78, [R26+0x3fc0] ;  /* 0x003fc0001a4e7984 */ /* 0x000e280000000800 */
[----:B------:R-:W0:Y:S04]  /*7ce0*/  LDS R28, [R26] ;  /* 0x000000001a1c7984 */ /* 0x000e280000000800 */
[----:B------:R-:W0:Y:S01]  /*7cf0*/  LDS R76, [R26+0x3b80] ;  /* 0x003b80001a4c7984 */ /* 0x000e220000000800 */
[----:B------:R-:W-:Y:S01]  /*7d00*/  @P2 FSEL R8, R29, RZ, P6 ;  /* 0x000000ff1d082208 */ /* 0x000fe20003000000 */
[----:B------:R-:W-:Y:S01]  /*7d10*/  FFMA R81, R81, R219, R97 ;  /* 0x000000db51517223 */ /* 0x000fe20000000061 */
[----:B------:R-:W-:-:S02]  /*7d20*/  @!P3 FSEL R8, R83, RZ, P1 ;  /* 0x000000ff5308b208 */ /* 0x000fc40000800000 */
[----:B------:R-:W-:Y:S02]  /*7d30*/  FSETP.GEU.AND P1, PT, R82, RZ, PT ;  /* 0x000000ff5200720b */ /* 0x000fe40003f2e000 */
[----:B------:R-:W-:Y:S01]  /*7d40*/  @P2 FSEL R21, R146, RZ, P6 ;  /* 0x000000ff92152208 */ /* 0x000fe20003000000 */
[----:B------:R-:W-:Y:S01]  /*7d50*/  FFMA R96, R80, R190, R96 ;  /* 0x000000be50607223 */ /* 0x000fe20000000060 */
[----:B------:R-:W-:Y:S01]  /*7d60*/  @!P3 FSEL R21, R82, RZ, P1 ;  /* 0x000000ff5215b208 */ /* 0x000fe20000800000 */
[----:B------:R-:W-:Y:S01]  /*7d70*/  FMUL R4, R4, R200 ;  /* 0x000000c804047220 */ /* 0x000fe20000400000 */
[----:B------:R-:W-:Y:S01]  /*7d80*/  FSETP.GEU.AND P1, PT, R81, RZ, PT ;  /* 0x000000ff5100720b */ /* 0x000fe20003f2e000 */
[----:B------:R-:W-:Y:S01]  /*7d90*/  FADD R80, R249, -R243 ;  /* 0x800000f3f9507221 */ /* 0x000fe20000000000 */
[----:B------:R-:W-:Y:S01]  /*7da0*/  @P2 FSEL R10, R145, RZ, P6 ;  /* 0x000000ff910a2208 */ /* 0x000fe20003000000 */
[----:B------:R-:W-:Y:S01]  /*7db0*/  FFMA R4, R237, R4, R214 ;  /* 0x00000004ed047223 */ /* 0x000fe200000000d6 */
[----:B------:R-:W-:Y:S01]  /*7dc0*/  @!P3 FSEL R10, R81, RZ, P1 ;  /* 0x000000ff510ab208 */ /* 0x000fe20000800000 */
[----:B------:R-:W-:Y:S01]  /*7dd0*/  FMUL R80, R7, R80 ;  /* 0x0000005007507220 */ /* 0x000fe20000400000 */
[----:B------:R-:W-:-:S02]  /*7de0*/  FSETP.GEU.AND P1, PT, R96, RZ, PT ;  /* 0x000000ff6000720b */ /* 0x000fc40003f2e000 */
[----:B------:R-:W-:Y:S01]  /*7df0*/  @P2 FSEL R5, R39, RZ, P6 ;  /* 0x000000ff27052208 */ /* 0x000fe20003000000 */
[----:B------:R-:W-:Y:S01]  /*7e00*/  FFMA R80, R233, R80, R213 ;  /* 0x00000050e9507223 */ /* 0x000fe200000000d5 */
[----:B------:R-:W-:Y:S01]  /*7e10*/  @!P3 FSEL R5, R96, RZ, P1 ;  /* 0x000000ff6005b208 */ /* 0x000fe20000800000 */
[----:B------:R-:W-:Y:S01]  /*7e20*/  FMUL R25, R25, R201 ;  /* 0x000000c919197220 */ /* 0x000fe20000400000 */
[----:B------:R-:W-:Y:S01]  /*7e30*/  FSETP.GEU.AND P1, PT, R4, RZ, PT ;  /* 0x000000ff0400720b */ /* 0x000fe20003f2e000 */
[----:B------:R-:W-:Y:S01]  /*7e40*/  FADD R27, R248, -R242 ;  /* 0x800000f2f81b7221 */ /* 0x000fe20000000000 */
[----:B------:R-:W0:Y:S01]  /*7e50*/  MUFU.RCP R22, R22 ;  /* 0x0000001600167308 */ /* 0x000e220000001000 */
[----:B------:R-:W-:Y:S01]  /*7e60*/  FFMA R25, R232, R25, R212 ;  /* 0x00000019e8197223 */ /* 0x000fe200000000d4 */
[----:B------:R-:W-:Y:S01]  /*7e70*/  @!P5 FSEL R5, R4, RZ, P1 ;  /* 0x000000ff0405d208 */ /* 0x000fe20000800000 */
[----:B------:R-:W-:Y:S01]  /*7e80*/  FMUL R24, R24, R27 ;  /* 0x0000001b18187220 */ /* 0x000fe20000400000 */
[----:B------:R-:W-:-:S03]  /*7e90*/  FSETP.GEU.AND P1, PT, R80, RZ, PT ;  /* 0x000000ff5000720b */ /* 0x000fc60003f2e000 */
[----:B------:R-:W-:Y:S01]  /*7ea0*/  FFMA R24, R231, R24, R211 ;  /* 0x00000018e7187223 */ /* 0x000fe200000000d3 */
[----:B------:R-:W-:Y:S02]  /*7eb0*/  @!P5 FSEL R10, R80, RZ, P1 ;  /* 0x000000ff500ad208 */ /* 0x000fe40000800000 */
[----:B------:R-:W-:Y:S01]  /*7ec0*/  FSETP.GEU.AND P1, PT, R25, RZ, PT ;  /* 0x000000ff1900720b */ /* 0x000fe20003f2e000 */
[----:B------:R-:W-:-:S03]  /*7ed0*/  FFMA R132, R163, R194, R132 ;  /* 0x000000c2a3847223 */ /* 0x000fc60000000084 */
[----:B------:R-:W-:Y:S02]  /*7ee0*/  @!P5 FSEL R21, R25, RZ, P1 ;  /* 0x000000ff1915d208 */ /* 0x000fe40000800000 */
[----:B------:R-:W-:Y:S01]  /*7ef0*/  FSETP.GEU.AND P1, PT, R24, RZ, PT ;  /* 0x000000ff1800720b */ /* 0x000fe20003f2e000 */
[----:B0-----:R-:W-:Y:S01]  /*7f00*/  FMUL R23, R22, R23 ;  /* 0x0000001716177220 */ /* 0x001fe20000400000 */
[--C-:B------:R-:W-:Y:S01]  /*7f10*/  FADD R30, R30, -R65.reuse ;  /* 0x800000411e1e7221 */ /* 0x100fe20000000000 */
[--C-:B-1----:R-:W-:Y:S01]  /*7f20*/  FADD R32, R32, -R65.reuse ;  /* 0x8000004120207221 */ /* 0x102fe20000000000 */
[--C-:B--2---:R-:W-:Y:S01]  /*7f30*/  FADD R34, R34, -R65.reuse ;  /* 0x8000004122227221 */ /* 0x104fe20000000000 */
[--C-:B---3--:R-:W-:Y:S01]  /*7f40*/  FADD R38, R38, -R65.reuse ;  /* 0x8000004126267221 */ /* 0x108fe20000000000 */
[--C-:B----4-:R-:W-:Y:S01]  /*7f50*/  FADD R44, R44, -R65.reuse ;  /* 0x800000412c2c7221 */ /* 0x110fe20000000000 */
[--C-:B-----5:R-:W-:Y:S01]  /*7f60*/  FADD R46, R46, -R65.reuse ;  /* 0x800000412e2e7221 */ /* 0x120fe20000000000 */
[--C-:B------:R-:W-:Y:S01]  /*7f70*/  FADD R48, R48, -R65.reuse ;  /* 0x8000004130307221 */ /* 0x100fe20000000000 */
        /* <DEDUP_REMOVED lines=8> */
[----:B------:R-:W-:Y:S01]  /*8000*/  FADD R76, R76, -R65 ;  /* 0x800000414c4c7221 */ /* 0x000fe20000000000 */
[----:B------:R-:W-:Y:S01]  /*8010*/  @!P5 FSEL R8, R24, RZ, P1 ;  /* 0x000000ff1808d208 */ /* 0x000fe20000800000 */
[----:B------:R-:W-:Y:S01]  /*8020*/  FFMA R41, R148, R199, R41 ;  /* 0x000000c794297223 */ /* 0x000fe20000000029 */
[----:B------:R-:W-:Y:S01]  /*8030*/  FSETP.GEU.AND P1, PT, R132, RZ, PT ;  /* 0x000000ff8400720b */ /* 0x000fe20003f2e000 */
[-C--:B------:R-:W-:Y:S01]  /*8040*/  FMUL R30, R30, R23.reuse ;  /* 0x000000171e1e7220 */ /* 0x080fe20000400000 */
        /* <DEDUP_REMOVED lines=14> */
[----:B------:R-:W-:Y:S01]  /*8130*/  FMUL R76, R76, R23 ;  /* 0x000000174c4c7220 */ /* 0x000fe20000400000 */
[----:B------:R-:W-:Y:S01]  /*8140*/  FSEL R23, R132, RZ, P1 ;  /* 0x000000ff84177208 */ /* 0x000fe20000800000 */
[----:B------:R-:W-:Y:S01]  /*8150*/  FFMA R116, R116, R195, R133 ;  /* 0x000000c374747223 */ /* 0x000fe20000000085 */
[----:B------:R-:W-:Y:S01]  /*8160*/  FSETP.GEU.AND P1, PT, R41, RZ, PT ;  /* 0x000000ff2900720b */ /* 0x000fe20003f2e000 */
[----:B------:R-:W-:Y:S01]  /*8170*/  FFMA R40, R149, R198, R40 ;  /* 0x000000c695287223 */ /* 0x000fe20000000028 */
[----:B------:R-:W-:Y:S01]  /*8180*/  FFMA R117, R117, R196, R134 ;  /* 0x000000c475757223 */ /* 0x000fe20000000086 */
[----:B------:R-:W-:Y:S01]  /*8190*/  FFMA R118, R118, R193, R135 ;  /* 0x000000c176767223 */ /* 0x000fe20000000087 */
[----:B------:R-:W-:Y:S01]  /*81a0*/  FSEL R41, R41, RZ, P1 ;  /* 0x000000ff29297208 */ /* 0x000fe20000800000 */
[----:B------:R-:W-:Y:S01]  /*81b0*/  FFMA R42, R151, R192, R42 ;  /* 0x000000c0972a7223 */ /* 0x000fe2000000002a */
[----:B------:R-:W-:Y:S01]  /*81c0*/  FSETP.GEU.AND P1, PT, R116, RZ, PT ;  /* 0x000000ff7400720b */ /* 0x000fe20003f2e000 */
[----:B------:R-:W0:Y:S01]  /*81d0*/  S2UR UR4, SR_CgaCtaId ;  /* 0x00000000000479c3 */ /* 0x000e220000008800 */
[----:B------:R-:W-:Y:S01]  /*81e0*/  FFMA R43, R150, R197, R43 ;  /* 0x000000c5962b7223 */ /* 0x000fe2000000002b */
[----:B------:R-:W-:Y:S01]  /*81f0*/  FFMA R87, R87, R186, R103 ;  /* 0x000000ba57577223 */ /* 0x000fe20000000067 */
[----:B------:R-:W-:-:S05]  /*8200*/  FSEL R116, R116, RZ, P1 ;  /* 0x000000ff74747208 */ /* 0x000fca0000800000 */
[----:B------:R-:W-:Y:S01]  /*8210*/  BAR.SYNC.DEFER_BLOCKING 0x0 ;  /* 0x0000000000007b1d */ /* 0x000fe20000010000 */
[----:B------:R-:W-:-:S04]  /*8220*/  FSETP.GEU.AND P1, PT, R40, RZ, PT ;  /* 0x000000ff2800720b */ /* 0x000fc80003f2e000 */
[----:B------:R-:W-:Y:S02]  /*8230*/  FSEL R40, R40, RZ, P1 ;  /* 0x000000ff28287208 */ /* 0x000fe40000800000 */
[----:B------:R-:W-:-:S04]  /*8240*/  FSETP.GEU.AND P1, PT, R117, RZ, PT ;  /* 0x000000ff7500720b */ /* 0x000fc80003f2e000 */
[----:B------:R-:W-:Y:S02]  /*8250*/  FSEL R117, R117, RZ, P1 ;  /* 0x000000ff75757208 */ /* 0x000fe40000800000 */
[----:B------:R-:W-:-:S04]  /*8260*/  FSETP.GEU.AND P1, PT, R118, RZ, PT ;  /* 0x000000ff7600720b */ /* 0x000fc80003f2e000 */
[----:B------:R-:W-:Y:S02]  /*8270*/  FSEL R118, R118, RZ, P1 ;  /* 0x000000ff76767208 */ /* 0x000fe40000800000 */
[----:B------:R-:W-:-:S04]  /*8280*/  FSETP.GEU.AND P1, PT, R42, RZ, PT ;  /* 0x000000ff2a00720b */ /* 0x000fc80003f2e000 */
[----:B------:R-:W-:Y:S02]  /*8290*/  FSEL R42, R42, RZ, P1 ;  /* 0x000000ff2a2a7208 */ /* 0x000fe40000800000 */
[C---:B------:R-:W-:Y:S01]  /*82a0*/  FSETP.GEU.AND P1, PT, R43.reuse, RZ, PT ;  /* 0x000000ff2b00720b */ /* 0x040fe20003f2e000 */
[----:B------:R-:W-:Y:S01]  /*82b0*/  FFMA R86, R86, R187, R102 ;  /* 0x000000bb56567223 */ /* 0x000fe20000000066 */
[----:B------:R-:W-:Y:S02]  /*82c0*/  LOP3.LUT R6, R72, 0xfc, RZ, 0xc0, !PT ;  /* 0x000000fc48067812 */ /* 0x000fe400078ec0ff */
[----:B------:R-:W-:Y:S02]  /*82d0*/  FSEL R43, R43, RZ, P1 ;  /* 0x000000ff2b2b7208 */ /* 0x000fe40000800000 */
[----:B------:R-:W-:Y:S02]  /*82e0*/  FSETP.GEU.AND P1, PT, R87, RZ, PT ;  /* 0x000000ff5700720b */ /* 0x000fe40003f2e000 */
[----:B------:R-:W-:Y:S01]  /*82f0*/  @P2 FSEL R118, R42, RZ, P6 ;  /* 0x000000ff2a762208 */ /* 0x000fe20003000000 */
[----:B------:R-:W-:Y:S01]  /*8300*/  FFMA R85, R85, R188, R101 ;  /* 0x000000bc55557223 */ /* 0x000fe20000000065 */
[----:B------:R-:W-:Y:S01]  /*8310*/  @!P3 FSEL R118, R87, RZ, P1 ;  /* 0x000000ff5776b208 */ /* 0x000fe20000800000 */
[----:B------:R-:W-:Y:S01]  /*8320*/  VIADD R6, R6, UR5 ;  /* 0x0000000506067c36 */ /* 0x000fe20008000000 */
[C---:B------:R-:W-:Y:S01]  /*8330*/  FSETP.GEU.AND P1, PT, R86.reuse, RZ, PT ;  /* 0x000000ff5600720b */ /* 0x040fe20003f2e000 */
[----:B------:R-:W-:Y:S01]  /*8340*/  UMOV UR5, 0x400 ;  /* 0x0000040000057882 */ /* 0x000fe20000000000 */
[----:B------:R-:W-:Y:S01]  /*8350*/  @P2 FSEL R117, R43, RZ, P6 ;  /* 0x000000ff2b752208 */ /* 0x000fe20003000000 */
[----:B0-----:R-:W-:Y:S01]  /*8360*/  UPRMT UR4, UR4, 0x654, UR5 ;  /* 0x0000065404047896 */ /* 0x001fe20008000005 */
[----:B------:R-:W-:Y:S01]  /*8370*/  @!P3 FSEL R117, R86, RZ, P1 ;  /* 0x000000ff5675b208 */ /* 0x000fe20000800000 */
[----:B------:R-:W-:Y:S01]  /*8380*/  FFMA R84, R84, R189, R100 ;  /* 0x000000bd54547223 */ /* 0x000fe20000000064 */
[----:B------:R-:W-:-:S02]  /*8390*/  FSETP.GEU.AND P1, PT, R85, RZ, PT ;  /* 0x000000ff5500720b */ /* 0x000fc40003f2e000 */
[----:B------:R-:W-:Y:S02]  /*83a0*/  LOP3.LUT R72, R72, 0xff, RZ, 0xc0, !PT ;  /* 0x000000ff48487812 */ /* 0x000fe400078ec0ff */
[----:B------:R-:W-:Y:S01]  /*83b0*/  @P2 FSEL R116, R40, RZ, P6 ;  /* 0x000000ff28742208 */ /* 0x000fe20003000000 */
[C-C-:B------:R-:W-:Y:S01]  /*83c0*/  FFMA R28, R68.reuse, R28, R69.reuse ;  /* 0x0000001c441c7223 */ /* 0x140fe20000000045 */
[----:B------:R-:W-:Y:S01]  /*83d0*/  @!P3 FSEL R116, R85, RZ, P1 ;  /* 0x000000ff5574b208 */ /* 0x000fe20000800000 */
[C-C-:B------:R-:W-:Y:S01]  /*83e0*/  FFMA R30, R68.reuse, R30, R69.reuse ;  /* 0x0000001e441e7223 */ /* 0x140fe20000000045 */
        /* <DEDUP_REMOVED lines=13> */
[----:B------:R-:W-:Y:S01]  /*84c0*/  FFMA R78, R68, R78, R69 ;  /* 0x0000004e444e7223 */ /* 0x000fe20000000045 */
[----:B------:R-:W-:Y:S01]  /*84d0*/  FSETP.GEU.AND P1, PT, R84, RZ, PT ;  /* 0x000000ff5400720b */ /* 0x000fe20003f2e000 */
[----:B------:R-:W-:Y:S01]  /*84e0*/  FFMA R16, R119, R16, R136 ;  /* 0x0000001077107223 */ /* 0x000fe20000000088 */
[----:B------:R-:W-:-:S02]  /*84f0*/  LEA R7, R72, UR4, 0x2 ;  /* 0x0000000448077c11 */ /* 0x000fc4000f8e10ff */
[----:B------:R-:W-:Y:S01]  /*8500*/  @P2 FSEL R23, R41, RZ, P6 ;  /* 0x000000ff29172208 */ /* 0x000fe20003000000 */
[----:B------:R-:W-:Y:S01]  /*8510*/  FFMA R56, R75, R174, R56 ;  /* 0x000000ae4b387223 */ /* 0x000fe20000000038 */
[----:B------:R-:W-:Y:S01]  /*8520*/  @!P3 FSEL R23, R84, RZ, P1 ;  /* 0x000000ff5417b208 */ /* 0x000fe20000800000 */
[----:B------:R-:W-:Y:S01]  /*8530*/  STS [R7], R28 ;  /* 0x0000001c07007388 */ /* 0x000fe20000000800 */
[----:B------:R-:W-:Y:S01]  /*8540*/  FSETP.GEU.AND P1, PT, R16, RZ, PT ;  /* 0x000000ff1000720b */ /* 0x000fe20003f2e000 */
[----:B------:R-:W-:Y:S01]  /*8550*/  FFMA R17, R120, R17, R137 ;  /* 0x0000001178117223 */ /* 0x000fe20000000089 */
[----:B------:R-:W-:Y:S01]  /*8560*/  FFMA R57, R74, R173, R57 ;  /* 0x000000ad4a397223 */ /* 0x000fe20000000039 */
[----:B------:R-:W-:Y:S01]  /*8570*/  STS [R7+0x440], R30 ;  /* 0x0004401e07007388 */ /* 0x000fe20000000800 */
[----:B------:R-:W-:Y:S01]  /*8580*/  FFMA R18, R121, R18, R138 ;  /* 0x0000001279127223 */ /* 0x000fe2000000008a */
[----:B------:R-:W-:Y:S01]  /*8590*/  FFMA R122, R122, R19, R139 ;  /* 0x000000137a7a7223 */ /* 0x000fe2000000008b */
[----:B------:R-:W-:Y:S01]  /*85a0*/  FFMA R58, R153, R172, R58 ;  /* 0x000000ac993a7223 */ /* 0x000fe2000000003a */
[----:B------:R-:W-:Y:S01]  /*85b0*/  STS [R7+0x880], R32 ;  /* 0x0008802007007388 */ /* 0x000fe20000000800 */
[----:B------:R-:W-:Y:S01]  /*85c0*/  FFMA R59, R152, R169, R59 ;  /* 0x000000a9983b7223 */ /* 0x000fe2000000003b */
[----:B------:R-:W-:Y:S01]  /*85d0*/  FMUL R0, R0, R175 ;  /* 0x000000af00007220 */ /* 0x000fe20000400000 */
[----:B------:R-:W-:Y:S01]  /*85e0*/  FFMA R167, R229, R167, R210 ;  /* 0x000000a7e5a77223 */ /* 0x000fe200000000d2 */
[----:B------:R-:W-:Y:S01]  /*85f0*/  STS [R7+0xcc0], R34 ;  /* 0x000cc02207007388 */ /* 0x000fe20000000800 */
[----:B------:R-:W-:Y:S01]  /*8600*/  FFMA R13, R91, R13, R107 ;  /* 0x0000000d5b0d7223 */ /* 0x000fe2000000006b */
        /* <DEDUP_REMOVED lines=12> */
[----:B------:R-:W-:Y:S01]  /*86d0*/  IMAD R164, R131, 0x4, R6 ;  /* 0x0000000483a47824 */ /* 0x000fe200078e0206 */
[----:B------:R-:W-:Y:S01]  /*86e0*/  ULDC.64 UR4, c[0x0][0x2e0] ;  /* 0x0000b80000047ab9 */ /* 0x000fe20000000a00 */
[----:B------:R-:W-:Y:S04]  /*86f0*/  STS [R7+0x1dc0], R48 ;  /* 0x001dc03007007388 */ /* 0x000fe80000000800 */
[----:B------:R-:W-:Y:S04]  /*8700*/  STS [R7+0x2200], R50 ;  /* 0x0022003207007388 */ /* 0x000fe80000000800 */
[----:B------:R-:W-:Y:S04]  /*8710*/  STS [R7+0x2640], R54 ;  /* 0x0026403607007388 */ /* 0x000fe80000000800 */
[----:B------:R-:W-:Y:S04]  /*8720*/  STS [R7+0x2a80], R62 ;  /* 0x002a803e07007388 */ /* 0x000fe80000000800 */
[----:B------:R-:W-:Y:S04]  /*8730*/  STS [R7+0x2ec0], R64 ;  /* 0x002ec04007007388 */ /* 0x000fe80000000800 */
[----:B------:R-:W-:Y:S04]  /*8740*/  STS [R7+0x3300], R66 ;  /* 0x0033004207007388 */ /* 0x000fe80000000800 */
[----:B------:R-:W-:Y:S04]  /*8750*/  STS [R7+0x3740], R70 ;  /* 0x0037404607007388 */ /* 0x000fe80000000800 */
[----:B------:R-:W-:Y:S04]  /*8760*/  STS [R7+0x3b80], R76 ;  /* 0x003b804c07007388 */ /* 0x000fe80000000800 */
[----:B------:R-:W-:Y:S01]  /*8770*/  STS [R7+0x3fc0], R78 ;  /* 0x003fc04e07007388 */ /* 0x000fe20000000800 */
[----:B------:R-:W-:Y:S01]  /*8780*/  FSEL R33, R16, RZ, P1 ;  /* 0x000000ff10217208 */ /* 0x000fe20000800000 */
        /* <DEDUP_REMOVED lines=8> */
[----:B------:R-:W-:Y:S01]  /*8810*/  FSEL R35, R18, RZ, P1 ;  /* 0x000000ff12237208 */ /* 0x000fe20000800000 */
[----:B------:R-:W-:Y:S01]  /*8820*/  FFMA R0, R228, R0, R209 ;  /* 0x00000000e4007223 */ /* 0x000fe200000000d1 */
[----:B------:R-:W0:Y:S01]  /*8830*/  LDS.128 R16, [R9+0x10] ;  /* 0x0000100009107984 */ /* 0x000e220000000c00 */
[----:B------:R-:W-:-:S03]  /*8840*/  FSETP.GEU.AND P1, PT, R58, RZ, PT ;  /* 0x000000ff3a00720b */ /* 0x000fc60003f2e000 */
[----:B------:R-:W1:Y:S01]  /*8850*/  LDS.128 R24, [R9] ;  /* 0x0000000009187984 */ /* 0x000e620000000c00 */
[----:B------:R-:W-:Y:S02]  /*8860*/  FSEL R58, R58, RZ, P1 ;  /* 0x000000ff3a3a7208 */ /* 0x000fe40000800000 */
[C---:B------:R-:W-:Y:S01]  /*8870*/  FSETP.GEU.AND P1, PT, R122.reuse, RZ, PT ;  /* 0x000000ff7a00720b */ /* 0x040fe20003f2e000 */
[----:B------:R-:W-:Y:S03]  /*8880*/  LDS.128 R28, [R9+0x30] ;  /* 0x00003000091c7984 */ /* 0x000fe60000000c00 */
[----:B------:R-:W-:Y:S02]  /*8890*/  FSEL R122, R122, RZ, P1 ;  /* 0x000000ff7a7a7208 */ /* 0x000fe40000800000 */
[----:B------:R-:W-:-:S04]  /*88a0*/  FSETP.GEU.AND P1, PT, R59, RZ, PT ;  /* 0x000000ff3b00720b */ /* 0x000fc80003f2e000 */
[----:B------:R-:W-:Y:S02]  /*88b0*/  FSEL R59, R59, RZ, P1 ;  /* 0x000000ff3b3b7208 */ /* 0x000fe40000800000 */
[----:B------:R-:W-:Y:S02]  /*88c0*/  @P2 FSEL R33, R56, RZ, P6 ;  /* 0x000000ff38212208 */ /* 0x000fe40003000000 */
[----:B------:R-:W-:Y:S02]  /*88d0*/  @P2 FSEL R22, R57, RZ, P6 ;  /* 0x000000ff39162208 */ /* 0x000fe40003000000 */
[----:B------:R-:W-:Y:S02]  /*88e0*/  @P2 FSEL R35, R58, RZ, P6 ;  /* 0x000000ff3a232208 */ /* 0x000fe40003000000 */
[----:B------:R-:W-:Y:S02]  /*88f0*/  @P2 FSEL R122, R59, RZ, P6 ;  /* 0x000000ff3b7a2208 */ /* 0x000fe40003000000 */
[----:B------:R-:W-:-:S02]  /*8900*/  FSETP.GEU.AND P1, PT, R167, RZ, PT ;  /* 0x000000ffa700720b */ /* 0x000fc40003f2e000 */
[C---:B------:R-:W-:Y:S02]  /*8910*/  FSETP.GEU.AND P2, PT, R0.reuse, RZ, PT ;  /* 0x000000ff0000720b */ /* 0x040fe40003f4e000 */
[----:B------:R-:W-:Y:S02]  /*8920*/  FSETP.GEU.AND P6, PT, R13, RZ, PT ;  /* 0x000000ff0d00720b */ /* 0x000fe40003fce000 */
[----:B------:R-:W-:Y:S02]  /*8930*/  @!P5 FSEL R23, R167, RZ, P1 ;  /* 0x000000ffa717d208 */ /* 0x000fe40000800000 */
[----:B------:R-:W-:Y:S02]  /*8940*/  @!P5 FSEL R116, R0, RZ, P2 ;  /* 0x000000ff0074d208 */ /* 0x000fe40001000000 */
[----:B------:R-:W-:Y:S02]  /*8950*/  @!P3 FSEL R122, R13, RZ, P6 ;  /* 0x000000ff0d7ab208 */ /* 0x000fe40003000000 */
[----:B------:R-:W-:Y:S01]  /*8960*/  FSETP.GEU.AND P1, PT, R90, RZ, PT ;  /* 0x000000ff5a00720b */ /* 0x000fe20003f2e000 */
[----:B------:R2:W3:Y:S01]  /*8970*/  LDS.128 R12, [R9+0x20] ;  /* 0x00002000090c7984 */ /* 0x0004e20000000c00 */
[----:B------:R-:W-:Y:S01]  /*8980*/  BAR.SYNC.DEFER_BLOCKING 0x0 ;  /* 0x0000000000007b1d */ /* 0x000fe20000010000 */
[----:B------:R-:W-:-:S02]  /*8990*/  FSETP.GEU.AND P2, PT, R89, RZ, PT ;  /* 0x000000ff5900720b */ /* 0x000fc40003f4e000 */
[----:B------:R-:W-:Y:S02]  /*89a0*/  FSETP.GEU.AND P6, PT, R88, RZ, PT ;  /* 0x000000ff5800720b */ /* 0x000fe40003fce000 */
[----:B------:R-:W-:Y:S02]  /*89b0*/  @!P3 FSEL R35, R90, RZ, P1 ;  /* 0x000000ff5a23b208 */ /* 0x000fe40000800000 */
[----:B------:R-:W-:Y:S02]  /*89c0*/  @!P3 FSEL R22, R89, RZ, P2 ;  /* 0x000000ff5916b208 */ /* 0x000fe40001000000 */
[----:B------:R-:W-:Y:S02]  /*89d0*/  @!P3 FSEL R33, R88, RZ, P6 ;  /* 0x000000ff5821b208 */ /* 0x000fe40003000000 */
[----:B------:R-:W-:Y:S02]  /*89e0*/  FSETP.GEU.AND P3, PT, R161, RZ, PT ;  /* 0x000000ffa100720b */ /* 0x000fe40003f6e000 */
[----:B------:R-:W-:-:S02]  /*89f0*/  FSETP.GEU.AND P1, PT, R168, RZ, PT ;  /* 0x000000ffa800720b */ /* 0x000fc40003f2e000 */
[----:B------:R-:W-:Y:S02]  /*8a00*/  @!P5 FSEL R33, R161, RZ, P3 ;  /* 0x000000ffa121d208 */ /* 0x000fe40001800000 */
[----:B------:R-:W-:Y:S02]  /*8a10*/  FSETP.GEU.AND P2, PT, R166, RZ, PT ;  /* 0x000000ffa600720b */ /* 0x000fe40003f4e000 */
[----:B0-----:R-:W-:Y:S01]  /*8a20*/  FSETP.GEU.AND P3, PT, R8, -R19, PT ;  /* 0x800000130800720b */ /* 0x001fe20003f6e000 */
[----:B------:R-:W-:Y:S01]  /*8a30*/  FADD R8, R19, R8 ;  /* 0x0000000813087221 */ /* 0x000fe20000000000 */
[----:B------:R-:W-:Y:S02]  /*8a40*/  @!P5 FSEL R117, R168, RZ, P1 ;  /* 0x000000ffa875d208 */ /* 0x000fe40000800000 */
[----:B------:R-:W-:Y:S01]  /*8a50*/  FSETP.GEU.AND P1, PT, R21, -R18, PT ;  /* 0x800000121500720b */ /* 0x000fe20003f2e000 */
[----:B------:R-:W-:Y:S01]  /*8a60*/  FADD R18, R18, R21 ;  /* 0x0000001512127221 */ /* 0x000fe20000000000 */
[----:B------:R-:W-:-:S02]  /*8a70*/  @!P5 FSEL R118, R166, RZ, P2 ;  /* 0x000000ffa676d208 */ /* 0x000fc40001000000 */
[----:B------:R-:W-:Y:S01]  /*8a80*/  FSETP.GEU.AND P2, PT, R10, -R17, PT ;  /* 0x800000110a00720b */ /* 0x000fe20003f4e000 */
[----:B------:R-:W-:Y:S01]  /*8a90*/  FADD R10, R17, R10 ;  /* 0x0000000a110a7221 */ /* 0x000fe20000000000 */
[----:B------:R-:W-:Y:S02]  /*8aa0*/  FSEL R7, R8, RZ, P3 ;  /* 0x000000ff08077208 */ /* 0x000fe40001800000 */
[----:B------:R-:W-:Y:S01]  /*8ab0*/  FSETP.GEU.AND P3, PT, R5, -R16, PT ;  /* 0x800000100500720b */ /* 0x000fe20003f6e000 */
[----:B------:R-:W-:Y:S01]  /*8ac0*/  FADD R5, R16, R5 ;  /* 0x0000000510057221 */ /* 0x000fe20000000000 */
[----:B------:R-:W-:Y:S02]  /*8ad0*/  FSETP.GEU.AND P6, PT, R160, RZ, PT ;  /* 0x000000ffa000720b */ /* 0x000fe40003fce000 */
[----:B------:R-:W-:Y:S02]  /*8ae0*/  FSEL R18, R18, RZ, P1 ;  /* 0x000000ff12127208 */ /* 0x000fe40000800000 */
[----:B------:R-:W-:-:S02]  /*8af0*/  FSEL R17, R10, RZ, P2 ;  /* 0x000000ff0a117208 */ /* 0x000fc40001000000 */
[----:B------:R-:W-:Y:S02]  /*8b00*/  @!P5 FSEL R22, R160, RZ, P6 ;  /* 0x000000ffa016d208 */ /* 0x000fe40003000000 */
[----:B------:R-:W-:Y:S02]  /*8b10*/  FSETP.GTU.AND P2, PT, R7, RZ, PT ;  /* 0x000000ff0700720b */ /* 0x000fe40003f4c000 */
[----:B------:R-:W-:Y:S02]  /*8b20*/  FSEL R19, R5, RZ, P3 ;  /* 0x000000ff05137208 */ /* 0x000fe40001800000 */
[----:B------:R-:W-:Y:S02]  /*8b30*/  FSETP.GTU.AND P6, PT, R18, RZ, PT ;  /* 0x000000ff1200720b */ /* 0x000fe40003fcc000 */
[----:B------:R-:W-:Y:S02]  /*8b40*/  SEL R0, RZ, 0x1, P2 ;  /* 0x00000001ff007807 */ /* 0x000fe40001000000 */
[----:B------:R-:W-:-:S02]  /*8b50*/  FSETP.GTU.AND P2, PT, R19, RZ, PT ;  /* 0x000000ff1300720b */ /* 0x000fc40003f4c000 */
[----:B------:R-:W-:Y:S02]  /*8b60*/  SEL R5, RZ, 0x1, P6 ;  /* 0x00000001ff057807 */ /* 0x000fe40003000000 */
[----:B------:R-:W-:Y:S02]  /*8b70*/  FSETP.GTU.AND P3, PT, R17, RZ, PT ;  /* 0x000000ff1100720b */ /* 0x000fe40003f6c000 */
[----:B--2---:R-:W-:Y:S02]  /*8b80*/  SEL R9, RZ, 0x1, P2 ;  /* 0x00000001ff097807 */ /* 0x004fe40001000000 */
[----:B------:R-:W-:Y:S01]  /*8b90*/  PRMT R10, R5, 0x3340, R0 ;  /* 0x00003340050a7816 */ /* 0x000fe20000000000 */
[C---:B-1----:R-:W-:Y:S01]  /*8ba0*/  FADD R0, R52.reuse, R27 ;  /* 0x0000001b34007221 */ /* 0x042fe20000000000 */
[----:B------:R-:W-:Y:S02]  /*8bb0*/  SEL R4, RZ, 0x1, P3 ;  /* 0x00000001ff047807 */ /* 0x000fe40001800000 */
[C---:B------:R-:W-:Y:S01]  /*8bc0*/  FSETP.GEU.AND P2, PT, R11.reuse, -R26, PT ;  /* 0x8000001a0b00720b */ /* 0x040fe20003f4e000 */
[----:B------:R-:W-:Y:S01]  /*8bd0*/  FADD R11, R11, R26 ;  /* 0x0000001a0b0b7221 */ /* 0x000fe20000000000 */
[----:B------:R-:W-:-:S02]  /*8be0*/  FSETP.GEU.AND P3, PT, R52, -R27, PT ;  /* 0x8000001b3400720b */ /* 0x000fc40003f6e000 */
[----:B------:R-:W-:Y:S02]  /*8bf0*/  FSETP.GEU.AND P6, PT, R2, RZ, PT ;  /* 0x000000ff0200720b */ /* 0x000fe40003fce000 */
[----:B------:R-:W-:Y:S02]  /*8c00*/  PRMT R39, R9, 0x3340, R4 ;  /* 0x0000334009277816 */ /* 0x000fe40000000004 */
[----:B------:R-:W-:Y:S01]  /*8c10*/  FSETP.GEU.AND P1, PT, R159, RZ, PT ;  /* 0x000000ff9f00720b */ /* 0x000fe20003f2e000 */
[----:B------:R-:W-:Y:S01]  /*8c20*/  IMAD R6, R131, 0x4, R176 ;  /* 0x0000000483067824 */ /* 0x000fe200078e02b0 */
[----:B------:R-:W-:Y:S01]  /*8c30*/  FSEL R4, R0, RZ, P3 ;  /* 0x000000ff00047208 */ /* 0x000fe20001800000 */
[----:B------:R-:W-:Y:S01]  /*8c40*/  FADD R0, R179, R24 ;  /* 0x00000018b3007221 */ /* 0x000fe20000000000 */
[----:B------:R-:W-:Y:S01]  /*8c50*/  @!P5 FSEL R122, R2, RZ, P6 ;  /* 0x000000ff027ad208 */ /* 0x000fe20003000000 */
[----:B------:R-:W-:Y:S01]  /*8c60*/  FADD R2, R178, R25 ;  /* 0x00000019b2027221 */ /* 0x000fe20000000000 */
[----:B------:R-:W-:Y:S01]  /*8c70*/  FSEL R11, R11, RZ, P2 ;  /* 0x000000ff0b0b7208 */ /* 0x000fe20001000000 */
[----:B------:R-:W0:Y:S01]  /*8c80*/  LDC.64 R8, c[0x0][0x210] ;  /* 0x00008400ff087b82 */ /* 0x000e220000000a00 */
[----:B------:R-:W-:-:S02]  /*8c90*/  FSETP.GEU.AND P2, PT, R179, -R24, PT ;  /* 0x80000018b300720b */ /* 0x000fc40003f4e000 */
[----:B------:R-:W-:Y:S02]  /*8ca0*/  FSETP.GEU.AND P3, PT, R178, -R25, PT ;  /* 0x80000019b200720b */ /* 0x000fe40003f6e000 */
[----:B------:R-:W-:Y:S02]  /*8cb0*/  @!P5 FSEL R35, R159, RZ, P1 ;  /* 0x000000ff9f23d208 */ /* 0x000fe40000800000 */
[----:B---3--:R-:W-:Y:S01]  /*8cc0*/  FSETP.GEU.AND P5, PT, R116, -R13, PT ;  /* 0x8000000d7400720b */ /* 0x008fe20003fae000 */
[----:B------:R-:W-:Y:S01]  /*8cd0*/  FADD R13, R13, R116 ;  /* 0x000000740d0d7221 */ /* 0x000fe20000000000 */
[----:B------:R-:W-:Y:S01]  /*8ce0*/  FSETP.GEU.AND P6, PT, R117, -R14, PT ;  /* 0x8000000e7500720b */ /* 0x000fe20003fce000 */
[----:B------:R-:W-:Y:S01]  /*8cf0*/  FADD R14, R14, R117 ;  /* 0x000000750e0e7221 */ /* 0x000fe20000000000 */
[----:B------:R-:W-:Y:S02]  /*8d00*/  FSEL R5, R0, RZ, P2 ;  /* 0x000000ff00057208 */ /* 0x000fe40001000000 */
[----:B------:R-:W-:Y:S01]  /*8d10*/  FSETP.GEU.AND P1, PT, R118, -R15, PT ;  /* 0x8000000f7600720b */ /* 0x000fe20003f2e000 */
[----:B------:R-:W-:Y:S01]  /*8d20*/  FADD R15, R15, R118 ;  /* 0x000000760f0f7221 */ /* 0x000fe20000000000 */
[----:B------:R-:W-:-:S02]  /*8d30*/  FSEL R2, R2, RZ, P3 ;  /* 0x000000ff02027208 */ /* 0x000fc40001800000 */
[----:B------:R-:W-:Y:S01]  /*8d40*/  FSETP.GEU.AND P3, PT, R23, -R12, PT ;  /* 0x8000000c1700720b */ /* 0x000fe20003f6e000 */
[----:B------:R-:W-:Y:S01]  /*8d50*/  FADD R12, R12, R23 ;  /* 0x000000170c0c7221 */ /* 0x000fe20000000000 */
[----:B------:R-:W-:Y:S01]  /*8d60*/  FSEL R13, R13, RZ, P5 ;  /* 0x000000ff0d0d7208 */ /* 0x000fe20002800000 */
[----:B------:R-:W-:Y:S01]  /*8d70*/  STS [R36], R5 ;  /* 0x0000000524007388 */ /* 0x000fe20000000800 */
[----:B------:R-:W-:Y:S02]  /*8d80*/  FSEL R14, R14, RZ, P6 ;  /* 0x000000ff0e0e7208 */ /* 0x000fe40003000000 */
[----:B------:R-:W-:Y:S01]  /*8d90*/  FSETP.GEU.AND P5, PT, R33, -R28, PT ;  /* 0x8000001c2100720b */ /* 0x000fe20003fae000 */
[----:B------:R-:W-:Y:S01]  /*8da0*/  STS [R141+0x40], R2 ;  /* 0x000040028d007388 */ /* 0x000fe20000000800 */
[----:B------:R-:W-:Y:S01]  /*8db0*/  FSEL R15, R15, RZ, P1 ;  /* 0x000000ff0f0f7208 */ /* 0x000fe20000800000 */
[----:B------:R-:W-:Y:S01]  /*8dc0*/  FADD R28, R28, R33 ;  /* 0x000000211c1c7221 */ /* 0x000fe20000000000 */
[----:B------:R-:W-:Y:S01]  /*8dd0*/  FSETP.GEU.AND P6, PT, R22, -R29, PT ;  /* 0x8000001d1600720b */ /* 0x000fe20003fce000 */
[----:B------:R-:W-:Y:S01]  /*8de0*/  STS [R140+0x80], R11 ;  /* 0x0000800b8c007388 */ /* 0x000fe20000000800 */
[----:B------:R-:W-:Y:S01]  /*8df0*/  FSETP.GEU.AND P1, PT, R35, -R30, PT ;  /* 0x8000001e2300720b */ /* 0x000fe20003f2e000 */
[----:B------:R-:W-:Y:S01]  /*8e00*/  FADD R22, R29, R22 ;  /* 0x000000161d167221 */ /* 0x000fe20000000000 */
[----:B------:R-:W-:Y:S01]  /*8e10*/  FSEL R12, R12, RZ, P3 ;  /* 0x000000ff0c0c7208 */ /* 0x000fe20001800000 */
[----:B------:R-:W-:Y:S01]  /*8e20*/  STS [R127+0xc0], R4 ;  /* 0x0000c0047f007388 */ /* 0x000fe20000000800 */
[----:B------:R-:W-:Y:S01]  /*8e30*/  FSETP.GEU.AND P2, PT, R122, -R31, PT ;  /* 0x8000001f7a00720b */ /* 0x000fe20003f4e000 */
[----:B------:R-:W-:Y:S01]  /*8e40*/  FADD R30, R30, R35 ;  /* 0x000000231e1e7221 */ /* 0x000fe20000000000 */
[----:B------:R-:W-:Y:S01]  /*8e50*/  FADD R31, R31, R122 ;  /* 0x0000007a1f1f7221 */ /* 0x000fe20000000000 */
[----:B------:R-:W-:Y:S01]  /*8e60*/  STS [R126+0x100], R19 ;  /* 0x000100137e007388 */ /* 0x000fe20000000800 */
[----:B------:R-:W-:-:S03]  /*8e70*/  FSEL R28, R28, RZ, P5 ;  /* 0x000000ff1c1c7208 */ /* 0x000fc60002800000 */
[----:B------:R-:W-:Y:S01]  /*8e80*/  STS [R110+0x140], R17 ;  /* 0x000140116e007388 */ /* 0x000fe20000000800 */
[----:B------:R-:W-:-:S03]  /*8e90*/  FSEL R21, R22, RZ, P6 ;  /* 0x000000ff16157208 */ /* 0x000fc60003000000 */
[----:B------:R-:W-:Y:S01]  /*8ea0*/  STS [R125+0x180], R18 ;  /* 0x000180127d007388 */ /* 0x000fe20000000800 */
[----:B------:R-:W-:-:S03]  /*8eb0*/  FSEL R30, R30, RZ, P1 ;  /* 0x000000ff1e1e7208 */ /* 0x000fc60000800000 */
[----:B------:R1:W-:Y:S01]  /*8ec0*/  STS [R124+0x1c0], R7 ;  /* 0x0001c0077c007388 */ /* 0x0003e20000000800 */
[----:B------:R-:W-:-:S03]  /*8ed0*/  FSEL R0, R31, RZ, P2 ;  /* 0x000000ff1f007208 */ /* 0x000fc60001000000 */
[----:B------:R-:W-:Y:S04]  /*8ee0*/  STS [R111+0x200], R12 ;  /* 0x0002000c6f007388 */ /* 0x000fe80000000800 */
[----:B------:R-:W-:Y:S04]  /*8ef0*/  STS [R20+0x240], R13 ;  /* 0x0002400d14007388 */ /* 0x000fe80000000800 */
[----:B------:R-:W-:Y:S04]  /*8f00*/  STS [R37+0x280], R14 ;  /* 0x0002800e25007388 */ /* 0x000fe80000000800 */
[----:B------:R-:W-:Y:S04]  /*8f10*/  STS [R60+0x2c0], R15 ;  /* 0x0002c00f3c007388 */ /* 0x000fe80000000800 */
[----:B------:R-:W-:Y:S04]  /*8f20*/  STS [R109+0x300], R28 ;  /* 0x0003001c6d007388 */ /* 0x000fe80000000800 */
[----:B------:R-:W-:Y:S04]  /*8f30*/  STS [R108+0x340], R21 ;  /* 0x000340156c007388 */ /* 0x000fe80000000800 */
[----:B------:R-:W-:Y:S04]  /*8f40*/  STS [R73+0x380], R30 ;  /* 0x0003801e49007388 */ /* 0x000fe80000000800 */
[----:B------:R2:W-:Y:S01]  /*8f50*/  STS [R61+0x3c0], R0 ;  /* 0x0003c0003d007388 */ /* 0x0005e20000000800 */
[----:B------:R-:W-:Y:S01]  /*8f60*/  BAR.SYNC.DEFER_BLOCKING 0x0 ;  /* 0x0000000000007b1d */ /* 0x000fe20000010000 */
[----:B------:R-:W-:Y:S01]  /*8f70*/  IMAD R131, R131, 0x4, R180 ;  /* 0x0000000483837824 */ /* 0x000fe200078e02b4 */
[----:B------:R-:W-:-:S02]  /*8f80*/  FSETP.GTU.AND P3, PT, R12, RZ, PT ;  /* 0x000000ff0c00720b */ /* 0x000fc40003f6c000 */
[----:B------:R-:W-:Y:S02]  /*8f90*/  FSETP.GTU.AND P2, PT, R13, RZ, PT ;  /* 0x000000ff0d00720b */ /* 0x000fe40003f4c000 */
[----:B------:R-:W-:Y:S02]  /*8fa0*/  FSETP.GTU.AND P5, PT, R14, RZ, PT ;  /* 0x000000ff0e00720b */ /* 0x000fe40003fac000 */
[----:B------:R-:W-:Y:S01]  /*8fb0*/  FSETP.GTU.AND P6, PT, R15, RZ, PT ;  /* 0x000000ff0f00720b */ /* 0x000fe20003fcc000 */
[----:B------:R-:W-:Y:S04]  /*8fc0*/  LDS R16, [R164] ;  /* 0x00000000a4107984 */ /* 0x000fe80000000800 */
[----:B------:R-:W-:Y:S04]  /*8fd0*/  LDS R17, [R164+0x4] ;  /* 0x00000400a4117984 */ /* 0x000fe80000000800 */
[----:B------:R-:W-:Y:S04]  /*8fe0*/  LDS R18, [R164+0x8] ;  /* 0x00000800a4127984 */ /* 0x000fe80000000800 */
[----:B------:R-:W3:Y:S04]  /*8ff0*/  LDS R19, [R164+0xc] ;  /* 0x00000c00a4137984 */ /* 0x000ee80000000800 */
[----:B------:R-:W-:Y:S04]  /*9000*/  LDS R12, [R165+0x1000] ;  /* 0x00100000a50c7984 */ /* 0x000fe80000000800 */
[----:B------:R-:W-:Y:S04]  /*9010*/  LDS R13, [R165+0x1004] ;  /* 0x00100400a50d7984 */ /* 0x000fe80000000800 */
[----:B------:R-:W-:Y:S04]  /*9020*/  LDS R14, [R165+0x1008] ;  /* 0x00100800a50e7984 */ /* 0x000fe80000000800 */
[----:B------:R-:W4:Y:S04]  /*9030*/  LDS R15, [R165+0x100c] ;  /* 0x00100c00a50f7984 */ /* 0x000f280000000800 */
[----:B------:R-:W-:Y:S04]  /*9040*/  LDS R24, [R6+0x2000] ;  /* 0x0020000006187984 */ /* 0x000fe80000000800 */
[----:B------:R-:W-:Y:S04]  /*9050*/  LDS R25, [R6+0x2004] ;  /* 0x0020040006197984 */ /* 0x000fe80000000800 */
[----:B------:R-:W-:Y:S04]  /*9060*/  LDS R26, [R6+0x2008] ;  /* 0x00200800061a7984 */ /* 0x000fe80000000800 */
[----:B------:R5:W0:Y:S04]  /*9070*/  LDS R27, [R6+0x200c] ;  /* 0x00200c00061b7984 */ /* 0x000a280000000800 */
[----:B------:R-:W-:Y:S04]  /*9080*/  LDS R32, [R131+0x3000] ;  /* 0x0030000083207984 */ /* 0x000fe80000000800 */
[----:B------:R-:W-:Y:S04]  /*9090*/  LDS R33, [R131+0x3004] ;  /* 0x0030040083217984 */ /* 0x000fe80000000800 */
[----:B------:R-:W-:Y:S04]  /*90a0*/  LDS R34, [R131+0x3008] ;  /* 0x0030080083227984 */ /* 0x000fe80000000800 */
[----:B------:R-:W0:Y:S01]  /*90b0*/  LDS R35, [R131+0x300c] ;  /* 0x00300c0083237984 */ /* 0x000e220000000800 */
[----:B-1----:R-:W-:-:S02]  /*90c0*/  SEL R7, RZ, 0x1, P6 ;  /* 0x00000001ff077807 */ /* 0x002fc40003000000 */
[----:B------:R-:W-:Y:S02]  /*90d0*/  FSETP.GTU.AND P6, PT, R0, RZ, PT ;  /* 0x000000ff0000720b */ /* 0x000fe40003fcc000 */
[----:B--2---:R-:W-:Y:S02]  /*90e0*/  SEL R0, RZ, 0x1, P5 ;  /* 0x00000001ff007807 */ /* 0x004fe40002800000 */
[----:B------:R-:W-:Y:S02]  /*90f0*/  FSETP.GTU.AND P1, PT, R30, RZ, PT ;  /* 0x000000ff1e00720b */ /* 0x000fe40003f2c000 */
[----:B------:R-:W-:Y:S02]  /*9100*/  SEL R22, RZ, 0x1, P2 ;  /* 0x00000001ff167807 */ /* 0x000fe40001000000 */
[----:B------:R-:W-:Y:S02]  /*9110*/  SEL R23, RZ, 0x1, P3 ;  /* 0x00000001ff177807 */ /* 0x000fe40001800000 */
[----:B------:R-:W-:-:S02]  /*9120*/  PRMT R20, R0, 0x3340, R7 ;  /* 0x0000334000147816 */ /* 0x000fc40000000007 */
[----:B------:R-:W-:Y:S02]  /*9130*/  SEL R0, RZ, 0x1, P6 ;  /* 0x00000001ff007807 */ /* 0x000fe40003000000 */
[----:B------:R-:W-:Y:S02]  /*9140*/  SEL R7, RZ, 0x1, P1 ;  /* 0x00000001ff077807 */ /* 0x000fe40000800000 */
[----:B------:R-:W-:Y:S02]  /*9150*/  FSETP.GTU.AND P2, PT, R4, RZ, PT ;  /* 0x000000ff0400720b */ /* 0x000fe40003f4c000 */
[----:B------:R-:W-:Y:S02]  /*9160*/  FSETP.GTU.AND P1, PT, R11, RZ, PT ;  /* 0x000000ff0b00720b */ /* 0x000fe40003f2c000 */
[----:B------:R-:W-:Y:S02]  /*9170*/  FSETP.GTU.AND P3, PT, R28, RZ, PT ;  /* 0x000000ff1c00720b */ /* 0x000fe40003f6c000 */
[----:B------:R-:W-:-:S02]  /*9180*/  FSETP.GTU.AND P5, PT, R21, RZ, PT ;  /* 0x000000ff1500720b */ /* 0x000fc40003fac000 */
[----:B------:R-:W-:Y:S02]  /*9190*/  PRMT R23, R23, 0x3340, R22 ;  /* 0x0000334017177816 */ /* 0x000fe40000000016 */
[----:B------:R-:W-:Y:S02]  /*91a0*/  PRMT R22, R7, 0x3340, R0 ;  /* 0x0000334007167816 */ /* 0x000fe40000000000 */
[----:B------:R-:W-:Y:S02]  /*91b0*/  SEL R0, RZ, 0x1, P2 ;  /* 0x00000001ff007807 */ /* 0x000fe40001000000 */
[----:B------:R-:W-:Y:S02]  /*91c0*/  SEL R7, RZ, 0x1, P1 ;  /* 0x00000001ff077807 */ /* 0x000fe40000800000 */
[----:B------:R-:W-:Y:S02]  /*91d0*/  SEL R4, RZ, 0x1, P5 ;  /* 0x00000001ff047807 */ /* 0x000fe40002800000 */
[----:B------:R-:W-:-:S02]  /*91e0*/  SEL R11, RZ, 0x1, P3 ;  /* 0x00000001ff0b7807 */ /* 0x000fc40001800000 */
[----:B------:R-:W-:Y:S02]  /*91f0*/  FSETP.GTU.AND P2, PT, R2, RZ, PT ;  /* 0x000000ff0200720b */ /* 0x000fe40003f4c000 */
[----:B------:R-:W-:Y:S01]  /*9200*/  FSETP.GTU.AND P1, PT, R5, RZ, PT ;  /* 0x000000ff0500720b */ /* 0x000fe20003f2c000 */
[C---:B------:R-:W-:Y:S01]  /*9210*/  VIADD R5, R162.reuse, 0x10000 ;  /* 0x00010000a2057836 */ /* 0x040fe20000000000 */
[----:B------:R-:W-:Y:S01]  /*9220*/  PRMT R0, R7, 0x3340, R0 ;  /* 0x0000334007007816 */ /* 0x000fe20000000000 */
[C---:B------:R-:W-:Y:S01]  /*9230*/  VIADD R7, R162.reuse, 0x20000 ;  /* 0x00020000a2077836 */ /* 0x040fe20000000000 */
[----:B------:R-:W-:Y:S01]  /*9240*/  PRMT R29, R11, 0x3340, R4 ;  /* 0x000033400b1d7816 */ /* 0x000fe20000000004 */
[C---:B------:R-:W-:Y:S01]  /*9250*/  VIADD R11, R162.reuse, 0x30000 ;  /* 0x00030000a20b7836 */ /* 0x040fe20000000000 */
[----:B------:R-:W-:Y:S01]  /*9260*/  SEL R2, RZ, 0x1, P2 ;  /* 0x00000001ff027807 */ /* 0x000fe20001000000 */
[----:B0-----:R-:W-:Y:S01]  /*9270*/  IMAD.WIDE R162, R162, 0x4, R8 ;  /* 0x00000004a2a27825 */ /* 0x001fe200078e0208 */
[----:B------:R-:W-:-:S03]  /*9280*/  SEL R21, RZ, 0x1, P1 ;  /* 0x00000001ff157807 */ /* 0x000fc60000800000 */
[----:B------:R-:W-:Y:S01]  /*9290*/  IMAD.WIDE R4, R5, 0x4, R8 ;  /* 0x0000000405047825 */ /* 0x000fe200078e0208 */
[----:B------:R-:W-:-:S03]  /*92a0*/  PRMT R21, R21, 0x3340, R2 ;  /* 0x0000334015157816 */ /* 0x000fc60000000002 */
[--C-:B-----5:R-:W-:Y:S01]  /*92b0*/  IMAD.WIDE R6, R7, 0x4, R8.reuse ;  /* 0x0000000407067825 */ /* 0x120fe200078e0208 */
[----:B------:R-:W-:Y:S01]  /*92c0*/  IADD3 R2, P1, R3, UR4, RZ ;  /* 0x0000000403027c10 */ /* 0x000fe2000ff3e0ff */
[----:B---3--:R0:W-:Y:S02]  /*92d0*/  @!P4 STG.E.128 desc[UR8][R162.64], R16 ;  /* 0x00000010a200c986 */ /* 0x0081e4000c101d08 */
[----:B------:R-:W-:Y:S02]  /*92e0*/  IMAD.WIDE R8, R11, 0x4, R8 ;  /* 0x000000040b087825 */ /* 0x000fe400078e0208 */
[----:B----4-:R0:W-:Y:S01]  /*92f0*/  @!P4 STG.E.128 desc[UR8][R4.64], R12 ;  /* 0x0000000c0400c986 */ /* 0x0101e2000c101d08 */
[----:B------:R-:W-:-:S03]  /*9300*/  LEA.HI.X.SX32 R3, R3, UR5, 0x1, P1 ;  /* 0x0000000503037c11 */ /* 0x000fc600088f0eff */
[----:B------:R0:W-:Y:S01]  /*9310*/  @!P4 STG.E.128 desc[UR8][R6.64], R24 ;  /* 0x000000180600c986 */ /* 0x0001e2000c101d08 */
[----:B------:R-:W-:-:S03]  /*9320*/  PRMT R37, R39, 0x5410, R10 ;  /* 0x0000541027257816 */ /* 0x000fc6000000000a */
[----:B------:R0:W-:Y:S01]  /*9330*/  @!P4 STG.E.128 desc[UR8][R8.64], R32 ;  /* 0x000000200800c986 */ /* 0x0001e2000c101d08 */
[----:B------:R-:W-:Y:S02]  /*9340*/  PRMT R38, R23, 0x5410, R20 ;  /* 0x0000541017267816 */ /* 0x000fe40000000014 */
[----:B------:R-:W-:Y:S02]  /*9350*/  PRMT R39, R29, 0x5410, R22 ;  /* 0x000054101d277816 */ /* 0x000fe40000000016 */
[----:B------:R-:W-:Y:S01]  /*9360*/  PRMT R36, R21, 0x5410, R0 ;  /* 0x0000541015247816 */ /* 0x000fe20000000000 */
[----:B0-----:R-:W-:Y:S06]  /*9370*/  @P0 EXIT ;  /* 0x000000000000094d */ /* 0x001fec0003800000 */
[----:B------:R-:W-:Y:S01]  /*9380*/  STG.E.128 desc[UR8][R2.64], R36 ;  /* 0x0000002402007986 */ /* 0x000fe2000c101d08 */
[----:B------:R-:W-:Y:S05]  /*9390*/  EXIT ;  /* 0x000000000000794d */ /* 0x000fea0003800000 */
.L_x_0:
[----:B------:R-:W-:-:S00]  /*93a0*/  BRA `(.L_x_0) ;  /* 0xfffffffc00fc7947 */ /* 0x000fc0000383ffff */
[----:B------:R-:W-:-:S00]  /*93b0*/  NOP ;  /* 0x0000000000007918 */ /* 0x000fc00000000000 */
        /* <DEDUP_REMOVED lines=12> */
.L_x_1:


//--------------------- .nv.global.init           --------------------------
	.section	.nv.global.init,"aw",@progbits
.nv.global.init:
	.type		_$_str,@object
	.size		_$_str,(_$_str_$_2 - _$_str)
_$_str:
        /*0000*/ 	.byte	0x5f, 0x5f, 0x43, 0x55, 0x44, 0x41, 0x5f, 0x46, 0x54, 0x5a, 0x00
	.type		_$_str_$_2,@object
	.size		_$_str_$_2,(.L_1 - _$_str_$_2)
_$_str_$_2:
        /*000b*/ 	.byte	0x5f, 0x5f, 0x43, 0x55, 0x44, 0x41, 0x5f, 0x50, 0x52, 0x45, 0x43, 0x5f, 0x53, 0x51, 0x52, 0x54
        /*001b*/ 	.byte	0x00
.L_1:


//--------------------- .nv.shared.triton_poi_fused__native_batch_norm_legit_no_training_add_cat_relu_threshold_backward_11 --------------------------
	.section	.nv.shared.triton_poi_fused__native_batch_norm_legit_no_training_add_cat_relu_threshold_backward_11,"aw",@nobits
	.sectionflags	@""
	.align	16
	.zero		1024


//--------------------- .nv.constant0.triton_poi_fused__native_batch_norm_legit_no_training_add_cat_relu_threshold_backward_11 --------------------------
	.section	.nv.constant0.triton_poi_fused__native_batch_norm_legit_no_training_add_cat_relu_threshold_backward_11,"a",@progbits
	.sectionflags	@""
	.align	4
.nv.constant0.triton_poi_fused__native_batch_norm_legit_no_training_add_cat_relu_threshold_backward_11:
	.zero		752
